	.target	sm_90a

	.elftype	@"ET_EXEC"


//--------------------- .note.nv.tkinfo           --------------------------
	.section	.note.nv.tkinfo,"",@"SHT_NOTE"
	.sectionflags	@"SHF_NOTE_NV_TKINFO"
	.tkinfo
        /*0018*/ 	.word	0x00000002
        /*0030*/ 	.string	""
        /*0030*/ 	.string	"ptxas"
        /*0030*/ 	.string	"Cuda compilation tools, release 13.0, V13.0.88"
        /*0030*/ 	.string	"Build cuda_13.0.r13.0/compiler.36424714_0"
        /*0030*/ 	.string	"-arch sm_90a -m 64 "



//--------------------- .note.nv.cuinfo           --------------------------
	.section	.note.nv.cuinfo,"",@"SHT_NOTE"
	.sectionflags	@"SHF_NOTE_NV_CUINFO"
        /*0018*/ 	.short	0x0002
        /*001a*/ 	.short	0x005a
        /*001c*/ 	.short	0x0082
	.zero		2


//--------------------- .nv.info                  --------------------------
	.section	.nv.info,"",@"SHT_CUDA_INFO"
	.align	4


	//----- nvinfo : EIATTR_REGCOUNT
	.align		4
        /*0000*/ 	.byte	0x04, 0x2f
        /*0002*/ 	.short	(.L_15 - .L_14)
	.align		4
.L_14:
        /*0004*/ 	.word	index@(_ZN7cutlass13device_kernelINS_4gemm6kernel13GemmUniversalIN4cute5tupleIJiiiiEEENS1_10collective13CollectiveMmaINS1_34MainloopSm90TmaGmmaWarpSpecializedILi4ENS5_IJNS4_1CILi1EEENSA_ILi8EEESB_EEENS1_35KernelTmaWarpSpecializedCooperativeEEENS5_IJNSA_ILi256EEENSA_ILi128EEENSA_ILi64EEEEEENS_10bfloat16_tENS5_IJlSB_lEEESK_SL_NS4_8TiledMMAINS4_8MMA_AtomIJNS4_4SM904GMMA28MMA_64x128x16_F32BF16BF16_SSILNSP_5MajorE0ELSR_0ELNSP_7ScaleInE1ELSS_1EEEEEENS4_6LayoutINS5_IJNSA_ILi2EEESB_SB_EEENS5_IJSB_NSA_ILi0EEESY_EEEEENS5_IJNS4_10UnderscoreES11_S11_EEEEENS4_23SM90_TMA_LOAD_MULTICASTENS4_14ComposedLayoutINS4_7SwizzleILi3ELi4ELi3EEENS4_18smem_ptr_flag_bitsILi16EEENSV_INS5_IJSC_SI_EEENS5_IJSI_SB_EEEEEEEvNS4_8identityENS4_13SM90_TMA_LOADES1D_vS1E_EENS_8epilogue10collective6detail29Sm90TmaWarpSpecializedAdapterINS1I_15DefaultEpilogueISK_SL_SL_NS1H_6thread17LinearCombinationISK_Li1EffLNS1M_9ScaleType4KindE0ELNS_15FloatRoundStyleE2ESK_EENS1_15EpilogueDefaultEEEEEvvEEEEvNT_6ParamsE)
        /*0008*/ 	.word	0x000000a8


	//----- nvinfo : EIATTR_FRAME_SIZE
	.align		4
.L_15:
        /*000c*/ 	.byte	0x04, 0x11
        /*000e*/ 	.short	(.L_17 - .L_16)
	.align		4
.L_16:
        /*0010*/ 	.word	index@(_ZN7cutlass13device_kernelINS_4gemm6kernel13GemmUniversalIN4cute5tupleIJiiiiEEENS1_10collective13CollectiveMmaINS1_34MainloopSm90TmaGmmaWarpSpecializedILi4ENS5_IJNS4_1CILi1EEENSA_ILi8EEESB_EEENS1_35KernelTmaWarpSpecializedCooperativeEEENS5_IJNSA_ILi256EEENSA_ILi128EEENSA_ILi64EEEEEENS_10bfloat16_tENS5_IJlSB_lEEESK_SL_NS4_8TiledMMAINS4_8MMA_AtomIJNS4_4SM904GMMA28MMA_64x128x16_F32BF16BF16_SSILNSP_5MajorE0ELSR_0ELNSP_7ScaleInE1ELSS_1EEEEEENS4_6LayoutINS5_IJNSA_ILi2EEESB_SB_EEENS5_IJSB_NSA_ILi0EEESY_EEEEENS5_IJNS4_10UnderscoreES11_S11_EEEEENS4_23SM90_TMA_LOAD_MULTICASTENS4_14ComposedLayoutINS4_7SwizzleILi3ELi4ELi3EEENS4_18smem_ptr_flag_bitsILi16EEENSV_INS5_IJSC_SI_EEENS5_IJSI_SB_EEEEEEEvNS4_8identityENS4_13SM90_TMA_LOADES1D_vS1E_EENS_8epilogue10collective6detail29Sm90TmaWarpSpecializedAdapterINS1I_15DefaultEpilogueISK_SL_SL_NS1H_6thread17LinearCombinationISK_Li1EffLNS1M_9ScaleType4KindE0ELNS_15FloatRoundStyleE2ESK_EENS1_15EpilogueDefaultEEEEEvvEEEEvNT_6ParamsE)
        /*0014*/ 	.word	0x00000000


	//----- nvinfo : EIATTR_MIN_STACK_SIZE
	.align		4
.L_17:
        /*0018*/ 	.byte	0x04, 0x12
        /*001a*/ 	.short	(.L_19 - .L_18)
	.align		4
.L_18:
        /*001c*/ 	.word	index@(_ZN7cutlass13device_kernelINS_4gemm6kernel13GemmUniversalIN4cute5tupleIJiiiiEEENS1_10collective13CollectiveMmaINS1_34MainloopSm90TmaGmmaWarpSpecializedILi4ENS5_IJNS4_1CILi1EEENSA_ILi8EEESB_EEENS1_35KernelTmaWarpSpecializedCooperativeEEENS5_IJNSA_ILi256EEENSA_ILi128EEENSA_ILi64EEEEEENS_10bfloat16_tENS5_IJlSB_lEEESK_SL_NS4_8TiledMMAINS4_8MMA_AtomIJNS4_4SM904GMMA28MMA_64x128x16_F32BF16BF16_SSILNSP_5MajorE0ELSR_0ELNSP_7ScaleInE1ELSS_1EEEEEENS4_6LayoutINS5_IJNSA_ILi2EEESB_SB_EEENS5_IJSB_NSA_ILi0EEESY_EEEEENS5_IJNS4_10UnderscoreES11_S11_EEEEENS4_23SM90_TMA_LOAD_MULTICASTENS4_14ComposedLayoutINS4_7SwizzleILi3ELi4ELi3EEENS4_18smem_ptr_flag_bitsILi16EEENSV_INS5_IJSC_SI_EEENS5_IJSI_SB_EEEEEEEvNS4_8identityENS4_13SM90_TMA_LOADES1D_vS1E_EENS_8epilogue10collective6detail29Sm90TmaWarpSpecializedAdapterINS1I_15DefaultEpilogueISK_SL_SL_NS1H_6thread17LinearCombinationISK_Li1EffLNS1M_9ScaleType4KindE0ELNS_15FloatRoundStyleE2ESK_EENS1_15EpilogueDefaultEEEEEvvEEEEvNT_6ParamsE)
        /*0020*/ 	.word	0x00000000
.L_19:


//--------------------- .nv.compat                --------------------------
	.section	.nv.compat,"",@"SHT_CUDA_COMPAT_INFO"
	.align	4
        /*0000*/ 	.byte	0x02, 0x09, 0x01, 0x00, 0x02, 0x02, 0x04, 0x00, 0x02, 0x05, 0x05, 0x00, 0x03, 0x07, 0x01, 0x01
        /*0010*/ 	.byte	0x02, 0x03, 0x01, 0x00, 0x02, 0x06, 0x01, 0x00, 0x04, 0x0b, 0x08, 0x00, 0x00, 0x00, 0x00, 0x00
        /*0020*/ 	.byte	0x00, 0x00, 0x00, 0x00


//--------------------- .nv.info._ZN7cutlass13device_kernelINS_4gemm6kernel13GemmUniversalIN4cute5tupleIJiiiiEEENS1_10collective13CollectiveMmaINS1_34MainloopSm90TmaGmmaWarpSpecializedILi4ENS5_IJNS4_1CILi1EEENSA_ILi8EEESB_EEENS1_35KernelTmaWarpSpecializedCooperativeEEENS5_IJNSA_ILi256EEENSA_ILi128EEENSA_ILi64EEEEEENS_10bfloat16_tENS5_IJlSB_lEEESK_SL_NS4_8TiledMMAINS4_8MMA_AtomIJNS4_4SM904GMMA28MMA_64x128x16_F32BF16BF16_SSILNSP_5MajorE0ELSR_0ELNSP_7ScaleInE1ELSS_1EEEEEENS4_6LayoutINS5_IJNSA_ILi2EEESB_SB_EEENS5_IJSB_NSA_ILi0EEESY_EEEEENS5_IJNS4_10UnderscoreES11_S11_EEEEENS4_23SM90_TMA_LOAD_MULTICASTENS4_14ComposedLayoutINS4_7SwizzleILi3ELi4ELi3EEENS4_18smem_ptr_flag_bitsILi16EEENSV_INS5_IJSC_SI_EEENS5_IJSI_SB_EEEEEEEvNS4_8identityENS4_13SM90_TMA_LOADES1D_vS1E_EENS_8epilogue10collective6detail29Sm90TmaWarpSpecializedAdapterINS1I_15DefaultEpilogueISK_SL_SL_NS1H_6thread17LinearCombinationISK_Li1EffLNS1M_9ScaleType4KindE0ELNS_15FloatRoundStyleE2ESK_EENS1_15EpilogueDefaultEEEEEvvEEEEvNT_6ParamsE --------------------------
	.section	.nv.info._ZN7cutlass13device_kernelINS_4gemm6kernel13GemmUniversalIN4cute5tupleIJiiiiEEENS1_10collective13CollectiveMmaINS1_34MainloopSm90TmaGmmaWarpSpecializedILi4ENS5_IJNS4_1CILi1EEENSA_ILi8EEESB_EEENS1_35KernelTmaWarpSpecializedCooperativeEEENS5_IJNSA_ILi256EEENSA_ILi128EEENSA_ILi64EEEEEENS_10bfloat16_tENS5_IJlSB_lEEESK_SL_NS4_8TiledMMAINS4_8MMA_AtomIJNS4_4SM904GMMA28MMA_64x128x16_F32BF16BF16_SSILNSP_5MajorE0ELSR_0ELNSP_7ScaleInE1ELSS_1EEEEEENS4_6LayoutINS5_IJNSA_ILi2EEESB_SB_EEENS5_IJSB_NSA_ILi0EEESY_EEEEENS5_IJNS4_10UnderscoreES11_S11_EEEEENS4_23SM90_TMA_LOAD_MULTICASTENS4_14ComposedLayoutINS4_7SwizzleILi3ELi4ELi3EEENS4_18smem_ptr_flag_bitsILi16EEENSV_INS5_IJSC_SI_EEENS5_IJSI_SB_EEEEEEEvNS4_8identityENS4_13SM90_TMA_LOADES1D_vS1E_EENS_8epilogue10collective6detail29Sm90TmaWarpSpecializedAdapterINS1I_15DefaultEpilogueISK_SL_SL_NS1H_6thread17LinearCombinationISK_Li1EffLNS1M_9ScaleType4KindE0ELNS_15FloatRoundStyleE2ESK_EENS1_15EpilogueDefaultEEEEEvvEEEEvNT_6ParamsE,"",@"SHT_CUDA_INFO"
	.sectionflags	@""
	.align	4


	//----- nvinfo : EIATTR_CUDA_API_VERSION
	.align		4
        /*0000*/ 	.byte	0x04, 0x37
        /*0002*/ 	.short	(.L_21 - .L_20)
.L_20:
        /*0004*/ 	.word	0x00000082


	//----- nvinfo : EIATTR_KPARAM_INFO
	.align		4
.L_21:
        /*0008*/ 	.byte	0x04, 0x17
        /*000a*/ 	.short	(.L_23 - .L_22)
.L_22:
        /*000c*/ 	.word	0x00000000
        /*0010*/ 	.short	0x0000
        /*0012*/ 	.short	0x0070
        /*0014*/ 	.byte	0x00, 0xf0, 0x01, 0x10


	//----- nvinfo : EIATTR_SPARSE_MMA_MASK
	.align		4
.L_23:
        /*0018*/ 	.byte	0x03, 0x50
        /*001a*/ 	.short	0x0000


	//----- nvinfo : EIATTR_MAXREG_COUNT
	.align		4
        /*001c*/ 	.byte	0x03, 0x1b
        /*001e*/ 	.short	0x00a8


	//----- nvinfo : EIATTR_NUM_BARRIERS
	.align		4
        /*0020*/ 	.byte	0x02, 0x4c
        /*0022*/ 	.byte	0x01
	.zero		1


	//----- nvinfo : EIATTR_EXTERNS
	.align		4
        /*0024*/ 	.byte	0x04, 0x0f
        /*0026*/ 	.short	(.L_25 - .L_24)


	//   ....[0]....
	.align		4
.L_24:
        /*0028*/ 	.word	index@(__assertfail)


	//----- nvinfo : EIATTR_MERCURY_ISA_VERSION
	.align		4
.L_25:
        /*002c*/ 	.byte	0x03, 0x5f
        /*002e*/ 	.short	0x0101


	//----- nvinfo : EIATTR_INT_WARP_WIDE_INSTR_OFFSETS
	.align		4
        /*0030*/ 	.byte	0x04, 0x31
        /*0032*/ 	.short	(.L_27 - .L_26)


	//   ....[0]....
.L_26:
        /*0034*/ 	.word	0x00000420


	//   ....[1]....
        /*0038*/ 	.word	0x00000440


	//   ....[2]....
        /*003c*/ 	.word	0x00000610


	//   ....[3]....
        /*0040*/ 	.word	0x00001ee0


	//----- nvinfo : EIATTR_COOP_GROUP_MASK_REGIDS
	.align		4
.L_27:
        /*0044*/ 	.byte	0x04, 0x29
        /*0046*/ 	.short	(.L_29 - .L_28)


	//   ....[0]....
.L_28:
        /*0048*/ 	.word	0xffffffff


	//   ....[1]....
        /*004c*/ 	.word	0xffffffff


	//   ....[2]....
        /*0050*/ 	.word	0xffffffff


	//   ....[3]....
        /*0054*/ 	.word	0xffffffff


	//   ....[4]....
        /*0058*/ 	.word	0xffffffff


	//   ....[5]....
        /*005c*/ 	.word	0xffffffff


	//----- nvinfo : EIATTR_COOP_GROUP_INSTR_OFFSETS
	.align		4
.L_29:
        /*0060*/ 	.byte	0x04, 0x28
        /*0062*/ 	.short	(.L_31 - .L_30)


	//   ....[0]....
.L_30:
        /*0064*/ 	.word	0x00000060


	//   ....[1]....
        /*0068*/ 	.word	0x00000070


	//   ....[2]....
        /*006c*/ 	.word	0x00000130


	//   ....[3]....
        /*0070*/ 	.word	0x000002d0


	//   ....[4]....
        /*0074*/ 	.word	0x00000780


	//   ....[5]....
        /*0078*/ 	.word	0x000011d0


	//----- nvinfo : EIATTR_REG_RECONFIG
	.align		4
.L_31:
        /*007c*/ 	.byte	0x01, 0x54
	.zero		2


	//----- nvinfo : EIATTR_SYSCALL_OFFSETS
	.align		4
        /*0080*/ 	.byte	0x04, 0x46
        /*0082*/ 	.short	(.L_33 - .L_32)


	//   ....[0]....
.L_32:
        /*0084*/ 	.word	0x00001390


	//----- nvinfo : EIATTR_MBARRIER_INSTR_OFFSETS
	.align		4
.L_33:
        /*0088*/ 	.byte	0x04, 0x39
        /*008a*/ 	.short	(.L_35 - .L_34)


	//   ....[0]....
.L_34:
        /*008c*/ 	.word	0x00000230
        /*0090*/ 	.word	0x000000ff
        /*0094*/ 	.word	0x00000000
        /*0098*/ 	.short	0x0100
        /*009a*/ 	.byte	0x08
	.zero		1


	//   ....[1]....
        /*009c*/ 	.word	0x00000240
        /*00a0*/ 	.word	0x000000ff
        /*00a4*/ 	.word	0x00000020
        /*00a8*/ 	.short	0x0100
        /*00aa*/ 	.byte	0x08
	.zero		1


	//   ....[2]....
        /*00ac*/ 	.word	0x00000250
        /*00b0*/ 	.word	0x000000ff
        /*00b4*/ 	.word	0x00000008
        /*00b8*/ 	.short	0x0100
        /*00ba*/ 	.byte	0x08
	.zero		1


	//   ....[3]....
        /*00bc*/ 	.word	0x00000260
        /*00c0*/ 	.word	0x000000ff
        /*00c4*/ 	.word	0x00000028
        /*00c8*/ 	.short	0x0100
        /*00ca*/ 	.byte	0x08
	.zero		1


	//   ....[4]....
        /*00cc*/ 	.word	0x00000270
        /*00d0*/ 	.word	0x000000ff
        /*00d4*/ 	.word	0x00000010
        /*00d8*/ 	.short	0x0100
        /*00da*/ 	.byte	0x08
	.zero		1


	//   ....[5]....
        /*00dc*/ 	.word	0x00000280
        /*00e0*/ 	.word	0x000000ff
        /*00e4*/ 	.word	0x00000030
        /*00e8*/ 	.short	0x0100
        /*00ea*/ 	.byte	0x08
	.zero		1


	//   ....[6]....
        /*00ec*/ 	.word	0x00000290
        /*00f0*/ 	.word	0x000000ff
        /*00f4*/ 	.word	0x00000018
        /*00f8*/ 	.short	0x0100
        /*00fa*/ 	.byte	0x08
	.zero		1


	//   ....[7]....
        /*00fc*/ 	.word	0x000002a0
        /*0100*/ 	.word	0x000000ff
        /*0104*/ 	.word	0x00000038
        /*0108*/ 	.short	0x0100
        /*010a*/ 	.byte	0x08
	.zero		1


	//   ....[8]....
        /*010c*/ 	.word	0x00000690
        /*0110*/ 	.word	0x000000ff
        /*0114*/ 	.word	0x00000050
        /*0118*/ 	.short	0x0100
        /*011a*/ 	.byte	0x06
	.zero		1


	//   ....[9]....
        /*011c*/ 	.word	0x00000720
        /*0120*/ 	.word	0x000000ff
        /*0124*/ 	.word	0x00000058
        /*0128*/ 	.short	0x0100
        /*012a*/ 	.byte	0x06
	.zero		1


	//   ....[10]....
        /*012c*/ 	.word	0x00001450
        /*0130*/ 	.word	0x00000003
        /*0134*/ 	.word	0x00000000
        /*0138*/ 	.short	0x010a
        /*013a*/ 	.byte	0x3f
	.zero		1


	//   ....[11]....
        /*013c*/ 	.word	0x00001490
        /*0140*/ 	.word	0x00000003
        /*0144*/ 	.word	0x00000000
        /*0148*/ 	.short	0x010a
        /*014a*/ 	.byte	0x3f
	.zero		1


	//   ....[12]....
        /*014c*/ 	.word	0x000019a0
        /*0150*/ 	.word	0x00000005
        /*0154*/ 	.word	0x00000000
        /*0158*/ 	.short	0x010a
        /*015a*/ 	.byte	0x3f
	.zero		1


	//   ....[13]....
        /*015c*/ 	.word	0x000019e0
        /*0160*/ 	.word	0x00000005
        /*0164*/ 	.word	0x00000000
        /*0168*/ 	.short	0x010a
        /*016a*/ 	.byte	0x3f
	.zero		1


	//   ....[14]....
        /*016c*/ 	.word	0x00001d80
        /*0170*/ 	.word	0x00000005
        /*0174*/ 	.word	0x00000000
        /*0178*/ 	.short	0x0101
        /*017a*/ 	.byte	0x3f
	.zero		1


	//   ....[15]....
        /*017c*/ 	.word	0x00001f60
        /*0180*/ 	.word	0x00000003
        /*0184*/ 	.word	0x00000000
        /*0188*/ 	.short	0x0101
        /*018a*/ 	.byte	0x3f
	.zero		1


	//   ....[16]....
        /*018c*/ 	.word	0x0000b7b0
        /*0190*/ 	.word	0x00000016
        /*0194*/ 	.word	0x00000020
        /*0198*/ 	.short	0x010a
        /*019a*/ 	.byte	0x3f
	.zero		1


	//   ....[17]....
        /*019c*/ 	.word	0x0000bb60
        /*01a0*/ 	.word	0x00000005
        /*01a4*/ 	.word	0x00000058
        /*01a8*/ 	.short	0x0101
        /*01aa*/ 	.byte	0x3f
	.zero		1


	//   ....[18]....
        /*01ac*/ 	.word	0x0000c270
        /*01b0*/ 	.word	0x00000007
        /*01b4*/ 	.word	0x00000000
        /*01b8*/ 	.short	0x010a
        /*01ba*/ 	.byte	0x3f
	.zero		1


	//   ....[19]....
        /*01bc*/ 	.word	0x0000c2f0
        /*01c0*/ 	.word	0x00000008
        /*01c4*/ 	.word	0x00000000
        /*01c8*/ 	.short	0x010a
        /*01ca*/ 	.byte	0x3f
	.zero		1


	//   ....[20]....
        /*01cc*/ 	.word	0x0000c380
        /*01d0*/ 	.word	0x0000000b
        /*01d4*/ 	.word	0x00000000
        /*01d8*/ 	.short	0x010a
        /*01da*/ 	.byte	0x3f
	.zero		1


	//   ....[21]....
        /*01dc*/ 	.word	0x0000c410
        /*01e0*/ 	.word	0x00000003
        /*01e4*/ 	.word	0x00000000
        /*01e8*/ 	.short	0x010a
        /*01ea*/ 	.byte	0x3f
	.zero		1


	//   ....[22]....
        /*01ec*/ 	.word	0x0000c470
        /*01f0*/ 	.word	0x00000003
        /*01f4*/ 	.word	0x00000000
        /*01f8*/ 	.short	0x010a
        /*01fa*/ 	.byte	0x3f
	.zero		1


	//   ....[23]....
        /*01fc*/ 	.word	0x0000c4c0
        /*0200*/ 	.word	0x00000005
        /*0204*/ 	.word	0x00000000
        /*0208*/ 	.short	0x010a
        /*020a*/ 	.byte	0x3f
	.zero		1


	//   ....[24]....
        /*020c*/ 	.word	0x0000c590
        /*0210*/ 	.word	0x00000016
        /*0214*/ 	.word	0x00000020
        /*0218*/ 	.short	0x010a
        /*021a*/ 	.byte	0x3f
	.zero		1


	//   ....[25]....
        /*021c*/ 	.word	0x0000c660
        /*0220*/ 	.word	0x00000007
        /*0224*/ 	.word	0x00000000
        /*0228*/ 	.short	0x010a
        /*022a*/ 	.byte	0x3f
	.zero		1


	//   ....[26]....
        /*022c*/ 	.word	0x0000c6b0
        /*0230*/ 	.word	0x00000008
        /*0234*/ 	.word	0x00000000
        /*0238*/ 	.short	0x010a
        /*023a*/ 	.byte	0x3f
	.zero		1


	//   ....[27]....
        /*023c*/ 	.word	0x0000c700
        /*0240*/ 	.word	0x0000000b
        /*0244*/ 	.word	0x00000000
        /*0248*/ 	.short	0x010a
        /*024a*/ 	.byte	0x3f
	.zero		1


	//----- nvinfo : EIATTR_NUM_MBARRIERS
	.align		4
.L_35:
        /*024c*/ 	.byte	0x03, 0x38
        /*024e*/ 	.short	0x000a


	//----- nvinfo : EIATTR_EXIT_INSTR_OFFSETS
	.align		4
        /*0250*/ 	.byte	0x04, 0x1c
        /*0252*/ 	.short	(.L_37 - .L_36)


	//   ....[0]....
.L_36:
        /*0254*/ 	.word	0x000008e0


	//   ....[1]....
        /*0258*/ 	.word	0x00001100


	//   ....[2]....
        /*025c*/ 	.word	0x0000aed0


	//   ....[3]....
        /*0260*/ 	.word	0x0000b430


	//   ....[4]....
        /*0264*/ 	.word	0x0000c460


	//----- nvinfo : EIATTR_MAX_THREADS
	.align		4
.L_37:
        /*0268*/ 	.byte	0x04, 0x05
        /*026a*/ 	.short	(.L_39 - .L_38)
.L_38:
        /*026c*/ 	.word	0x00000180
        /*0270*/ 	.word	0x00000001
        /*0274*/ 	.word	0x00000001


	//----- nvinfo : EIATTR_CRS_STACK_SIZE
	.align		4
.L_39:
        /*0278*/ 	.byte	0x04, 0x1e
        /*027a*/ 	.short	(.L_41 - .L_40)
.L_40:
        /*027c*/ 	.word	0x00000000


	//----- nvinfo : EIATTR_CBANK_PARAM_SIZE
	.align		4
.L_41:
        /*0280*/ 	.byte	0x03, 0x19
        /*0282*/ 	.short	0x0470


	//----- nvinfo : EIATTR_PARAM_CBANK
	.align		4
        /*0284*/ 	.byte	0x04, 0x0a
        /*0286*/ 	.short	(.L_43 - .L_42)
	.align		4
.L_42:
        /*0288*/ 	.word	index@(.nv.constant0._ZN7cutlass13device_kernelINS_4gemm6kernel13GemmUniversalIN4cute5tupleIJiiiiEEENS1_10collective13CollectiveMmaINS1_34MainloopSm90TmaGmmaWarpSpecializedILi4ENS5_IJNS4_1CILi1EEENSA_ILi8EEESB_EEENS1_35KernelTmaWarpSpecializedCooperativeEEENS5_IJNSA_ILi256EEENSA_ILi128EEENSA_ILi64EEEEEENS_10bfloat16_tENS5_IJlSB_lEEESK_SL_NS4_8TiledMMAINS4_8MMA_AtomIJNS4_4SM904GMMA28MMA_64x128x16_F32BF16BF16_SSILNSP_5MajorE0ELSR_0ELNSP_7ScaleInE1ELSS_1EEEEEENS4_6LayoutINS5_IJNSA_ILi2EEESB_SB_EEENS5_IJSB_NSA_ILi0EEESY_EEEEENS5_IJNS4_10UnderscoreES11_S11_EEEEENS4_23SM90_TMA_LOAD_MULTICASTENS4_14ComposedLayoutINS4_7SwizzleILi3ELi4ELi3EEENS4_18smem_ptr_flag_bitsILi16EEENSV_INS5_IJSC_SI_EEENS5_IJSI_SB_EEEEEEEvNS4_8identityENS4_13SM90_TMA_LOADES1D_vS1E_EENS_8epilogue10collective6detail29Sm90TmaWarpSpecializedAdapterINS1I_15DefaultEpilogueISK_SL_SL_NS1H_6thread17LinearCombinationISK_Li1EffLNS1M_9ScaleType4KindE0ELNS_15FloatRoundStyleE2ESK_EENS1_15EpilogueDefaultEEEEEvvEEEEvNT_6ParamsE)
        /*028c*/ 	.short	0x0210
        /*028e*/ 	.short	0x0470


	//----- nvinfo : EIATTR_SW_WAR
	.align		4
.L_43:
        /*0290*/ 	.byte	0x04, 0x36
        /*0292*/ 	.short	(.L_45 - .L_44)
.L_44:
        /*0294*/ 	.word	0x00000008
.L_45:


//--------------------- .nv.callgraph             --------------------------
	.section	.nv.callgraph,"",@"SHT_CUDA_CALLGRAPH"
	.align	4
	.sectionentsize	8
	.align		4
        /*0000*/ 	.word	0x00000000
	.align		4
        /*0004*/ 	.word	0xffffffff
	.align		4
        /*0008*/ 	.word	index@(_ZN7cutlass13device_kernelINS_4gemm6kernel13GemmUniversalIN4cute5tupleIJiiiiEEENS1_10collective13CollectiveMmaINS1_34MainloopSm90TmaGmmaWarpSpecializedILi4ENS5_IJNS4_1CILi1EEENSA_ILi8EEESB_EEENS1_35KernelTmaWarpSpecializedCooperativeEEENS5_IJNSA_ILi256EEENSA_ILi128EEENSA_ILi64EEEEEENS_10bfloat16_tENS5_IJlSB_lEEESK_SL_NS4_8TiledMMAINS4_8MMA_AtomIJNS4_4SM904GMMA28MMA_64x128x16_F32BF16BF16_SSILNSP_5MajorE0ELSR_0ELNSP_7ScaleInE1ELSS_1EEEEEENS4_6LayoutINS5_IJNSA_ILi2EEESB_SB_EEENS5_IJSB_NSA_ILi0EEESY_EEEEENS5_IJNS4_10UnderscoreES11_S11_EEEEENS4_23SM90_TMA_LOAD_MULTICASTENS4_14ComposedLayoutINS4_7SwizzleILi3ELi4ELi3EEENS4_18smem_ptr_flag_bitsILi16EEENSV_INS5_IJSC_SI_EEENS5_IJSI_SB_EEEEEEEvNS4_8identityENS4_13SM90_TMA_LOADES1D_vS1E_EENS_8epilogue10collective6detail29Sm90TmaWarpSpecializedAdapterINS1I_15DefaultEpilogueISK_SL_SL_NS1H_6thread17LinearCombinationISK_Li1EffLNS1M_9ScaleType4KindE0ELNS_15FloatRoundStyleE2ESK_EENS1_15EpilogueDefaultEEEEEvvEEEEvNT_6ParamsE)
	.align		4
        /*000c*/ 	.word	index@(__assertfail)
	.align		4
        /*0010*/ 	.word	0x00000000
	.align		4
        /*0014*/ 	.word	0xfffffffe
	.align		4
        /*0018*/ 	.word	0x00000000
	.align		4
        /*001c*/ 	.word	0xfffffffd
	.align		4
        /*0020*/ 	.word	0x00000000
	.align		4
        /*0024*/ 	.word	0xfffffffc


//--------------------- .nv.constant4             --------------------------
	.section	.nv.constant4,"a",@progbits
	.align	8
	.align		8
.nv.constant4:
        /*0000*/ 	.dword	__assertfail
	.align		8
        /*0008*/ 	.dword	__unnamed_1
	.align		8
        /*0010*/ 	.dword	_ZN40_INTERNAL_fb209f44_4_k_cu_8c68bda3_269214cuda3std3__45__cpo5beginE
	.align		8
        /*0018*/ 	.dword	_ZN40_INTERNAL_fb209f44_4_k_cu_8c68bda3_269214cuda3std3__45__cpo3endE
	.align		8
        /*0020*/ 	.dword	_ZN40_INTERNAL_fb209f44_4_k_cu_8c68bda3_269214cuda3std3__45__cpo6cbeginE
	.align		8
        /*0028*/ 	.dword	_ZN40_INTERNAL_fb209f44_4_k_cu_8c68bda3_269214cuda3std3__45__cpo4cendE
	.align		8
        /*0030*/ 	.dword	_ZN40_INTERNAL_fb209f44_4_k_cu_8c68bda3_269214cuda3std3__442_GLOBAL__N__fb209f44_4_k_cu_8c68bda3_269216ignoreE
	.align		8
        /*0038*/ 	.dword	_ZN40_INTERNAL_fb209f44_4_k_cu_8c68bda3_269214cuda3std3__419piecewise_constructE
	.align		8
        /*0040*/ 	.dword	_ZN40_INTERNAL_fb209f44_4_k_cu_8c68bda3_269214cuda3std3__48in_placeE
	.align		8
        /*0048*/ 	.dword	_ZN40_INTERNAL_fb209f44_4_k_cu_8c68bda3_269214cuda3std6ranges3__45__cpo4swapE
	.align		8
        /*0050*/ 	.dword	_ZN40_INTERNAL_fb209f44_4_k_cu_8c68bda3_269214cuda3std6ranges3__45__cpo9iter_moveE
	.align		8
        /*0058*/ 	.dword	_ZN40_INTERNAL_fb209f44_4_k_cu_8c68bda3_269214cute7productE
	.align		8
        /*0060*/ 	.dword	_ZN40_INTERNAL_fb209f44_4_k_cu_8c68bda3_269214cute1_E
	.align		8
        /*0068*/ 	.dword	$str$22
	.align		8
        /*0070*/ 	.dword	$str$23


//--------------------- .text._ZN7cutlass13device_kernelINS_4gemm6kernel13GemmUniversalIN4cute5tupleIJiiiiEEENS1_10collective13CollectiveMmaINS1_34MainloopSm90TmaGmmaWarpSpecializedILi4ENS5_IJNS4_1CILi1EEENSA_ILi8EEESB_EEENS1_35KernelTmaWarpSpecializedCooperativeEEENS5_IJNSA_ILi256EEENSA_ILi128EEENSA_ILi64EEEEEENS_10bfloat16_tENS5_IJlSB_lEEESK_SL_NS4_8TiledMMAINS4_8MMA_AtomIJNS4_4SM904GMMA28MMA_64x128x16_F32BF16BF16_SSILNSP_5MajorE0ELSR_0ELNSP_7ScaleInE1ELSS_1EEEEEENS4_6LayoutINS5_IJNSA_ILi2EEESB_SB_EEENS5_IJSB_NSA_ILi0EEESY_EEEEENS5_IJNS4_10UnderscoreES11_S11_EEEEENS4_23SM90_TMA_LOAD_MULTICASTENS4_14ComposedLayoutINS4_7SwizzleILi3ELi4ELi3EEENS4_18smem_ptr_flag_bitsILi16EEENSV_INS5_IJSC_SI_EEENS5_IJSI_SB_EEEEEEEvNS4_8identityENS4_13SM90_TMA_LOADES1D_vS1E_EENS_8epilogue10collective6detail29Sm90TmaWarpSpecializedAdapterINS1I_15DefaultEpilogueISK_SL_SL_NS1H_6thread17LinearCombinationISK_Li1EffLNS1M_9ScaleType4KindE0ELNS_15FloatRoundStyleE2ESK_EENS1_15EpilogueDefaultEEEEEvvEEEEvNT_6ParamsE --------------------------
	.section	.text._ZN7cutlass13device_kernelINS_4gemm6kernel13GemmUniversalIN4cute5tupleIJiiiiEEENS1_10collective13CollectiveMmaINS1_34MainloopSm90TmaGmmaWarpSpecializedILi4ENS5_IJNS4_1CILi1EEENSA_ILi8EEESB_EEENS1_35KernelTmaWarpSpecializedCooperativeEEENS5_IJNSA_ILi256EEENSA_ILi128EEENSA_ILi64EEEEEENS_10bfloat16_tENS5_IJlSB_lEEESK_SL_NS4_8TiledMMAINS4_8MMA_AtomIJNS4_4SM904GMMA28MMA_64x128x16_F32BF16BF16_SSILNSP_5MajorE0ELSR_0ELNSP_7ScaleInE1ELSS_1EEEEEENS4_6LayoutINS5_IJNSA_ILi2EEESB_SB_EEENS5_IJSB_NSA_ILi0EEESY_EEEEENS5_IJNS4_10UnderscoreES11_S11_EEEEENS4_23SM90_TMA_LOAD_MULTICASTENS4_14ComposedLayoutINS4_7SwizzleILi3ELi4ELi3EEENS4_18smem_ptr_flag_bitsILi16EEENSV_INS5_IJSC_SI_EEENS5_IJSI_SB_EEEEEEEvNS4_8identityENS4_13SM90_TMA_LOADES1D_vS1E_EENS_8epilogue10collective6detail29Sm90TmaWarpSpecializedAdapterINS1I_15DefaultEpilogueISK_SL_SL_NS1H_6thread17LinearCombinationISK_Li1EffLNS1M_9ScaleType4KindE0ELNS_15FloatRoundStyleE2ESK_EENS1_15EpilogueDefaultEEEEEvvEEEEvNT_6ParamsE,"ax",@progbits
	.align	128
.text._ZN7cutlass13device_kernelINS_4gemm6kernel13GemmUniversalIN4cute5tupleIJiiiiEEENS1_10collective13CollectiveMmaINS1_34MainloopSm90TmaGmmaWarpSpecializedILi4ENS5_IJNS4_1CILi1EEENSA_ILi8EEESB_EEENS1_35KernelTmaWarpSpecializedCooperativeEEENS5_IJNSA_ILi256EEENSA_ILi128EEENSA_ILi64EEEEEENS_10bfloat16_tENS5_IJlSB_lEEESK_SL_NS4_8TiledMMAINS4_8MMA_AtomIJNS4_4SM904GMMA28MMA_64x128x16_F32BF16BF16_SSILNSP_5MajorE0ELSR_0ELNSP_7ScaleInE1ELSS_1EEEEEENS4_6LayoutINS5_IJNSA_ILi2EEESB_SB_EEENS5_IJSB_NSA_ILi0EEESY_EEEEENS5_IJNS4_10UnderscoreES11_S11_EEEEENS4_23SM90_TMA_LOAD_MULTICASTENS4_14ComposedLayoutINS4_7SwizzleILi3ELi4ELi3EEENS4_18smem_ptr_flag_bitsILi16EEENSV_INS5_IJSC_SI_EEENS5_IJSI_SB_EEEEEEEvNS4_8identityENS4_13SM90_TMA_LOADES1D_vS1E_EENS_8epilogue10collective6detail29Sm90TmaWarpSpecializedAdapterINS1I_15DefaultEpilogueISK_SL_SL_NS1H_6thread17LinearCombinationISK_Li1EffLNS1M_9ScaleType4KindE0ELNS_15FloatRoundStyleE2ESK_EENS1_15EpilogueDefaultEEEEEvvEEEEvNT_6ParamsE:
        .type           _ZN7cutlass13device_kernelINS_4gemm6kernel13GemmUniversalIN4cute5tupleIJiiiiEEENS1_10collective13CollectiveMmaINS1_34MainloopSm90TmaGmmaWarpSpecializedILi4ENS5_IJNS4_1CILi1EEENSA_ILi8EEESB_EEENS1_35KernelTmaWarpSpecializedCooperativeEEENS5_IJNSA_ILi256EEENSA_ILi128EEENSA_ILi64EEEEEENS_10bfloat16_tENS5_IJlSB_lEEESK_SL_NS4_8TiledMMAINS4_8MMA_AtomIJNS4_4SM904GMMA28MMA_64x128x16_F32BF16BF16_SSILNSP_5MajorE0ELSR_0ELNSP_7ScaleInE1ELSS_1EEEEEENS4_6LayoutINS5_IJNSA_ILi2EEESB_SB_EEENS5_IJSB_NSA_ILi0EEESY_EEEEENS5_IJNS4_10UnderscoreES11_S11_EEEEENS4_23SM90_TMA_LOAD_MULTICASTENS4_14ComposedLayoutINS4_7SwizzleILi3ELi4ELi3EEENS4_18smem_ptr_flag_bitsILi16EEENSV_INS5_IJSC_SI_EEENS5_IJSI_SB_EEEEEEEvNS4_8identityENS4_13SM90_TMA_LOADES1D_vS1E_EENS_8epilogue10collective6detail29Sm90TmaWarpSpecializedAdapterINS1I_15DefaultEpilogueISK_SL_SL_NS1H_6thread17LinearCombinationISK_Li1EffLNS1M_9ScaleType4KindE0ELNS_15FloatRoundStyleE2ESK_EENS1_15EpilogueDefaultEEEEEvvEEEEvNT_6ParamsE,@function
        .size           _ZN7cutlass13device_kernelINS_4gemm6kernel13GemmUniversalIN4cute5tupleIJiiiiEEENS1_10collective13CollectiveMmaINS1_34MainloopSm90TmaGmmaWarpSpecializedILi4ENS5_IJNS4_1CILi1EEENSA_ILi8EEESB_EEENS1_35KernelTmaWarpSpecializedCooperativeEEENS5_IJNSA_ILi256EEENSA_ILi128EEENSA_ILi64EEEEEENS_10bfloat16_tENS5_IJlSB_lEEESK_SL_NS4_8TiledMMAINS4_8MMA_AtomIJNS4_4SM904GMMA28MMA_64x128x16_F32BF16BF16_SSILNSP_5MajorE0ELSR_0ELNSP_7ScaleInE1ELSS_1EEEEEENS4_6LayoutINS5_IJNSA_ILi2EEESB_SB_EEENS5_IJSB_NSA_ILi0EEESY_EEEEENS5_IJNS4_10UnderscoreES11_S11_EEEEENS4_23SM90_TMA_LOAD_MULTICASTENS4_14ComposedLayoutINS4_7SwizzleILi3ELi4ELi3EEENS4_18smem_ptr_flag_bitsILi16EEENSV_INS5_IJSC_SI_EEENS5_IJSI_SB_EEEEEEEvNS4_8identityENS4_13SM90_TMA_LOADES1D_vS1E_EENS_8epilogue10collective6detail29Sm90TmaWarpSpecializedAdapterINS1I_15DefaultEpilogueISK_SL_SL_NS1H_6thread17LinearCombinationISK_Li1EffLNS1M_9ScaleType4KindE0ELNS_15FloatRoundStyleE2ESK_EENS1_15EpilogueDefaultEEEEEvvEEEEvNT_6ParamsE,(.L_x_323 - _ZN7cutlass13device_kernelINS_4gemm6kernel13GemmUniversalIN4cute5tupleIJiiiiEEENS1_10collective13CollectiveMmaINS1_34MainloopSm90TmaGmmaWarpSpecializedILi4ENS5_IJNS4_1CILi1EEENSA_ILi8EEESB_EEENS1_35KernelTmaWarpSpecializedCooperativeEEENS5_IJNSA_ILi256EEENSA_ILi128EEENSA_ILi64EEEEEENS_10bfloat16_tENS5_IJlSB_lEEESK_SL_NS4_8TiledMMAINS4_8MMA_AtomIJNS4_4SM904GMMA28MMA_64x128x16_F32BF16BF16_SSILNSP_5MajorE0ELSR_0ELNSP_7ScaleInE1ELSS_1EEEEEENS4_6LayoutINS5_IJNSA_ILi2EEESB_SB_EEENS5_IJSB_NSA_ILi0EEESY_EEEEENS5_IJNS4_10UnderscoreES11_S11_EEEEENS4_23SM90_TMA_LOAD_MULTICASTENS4_14ComposedLayoutINS4_7SwizzleILi3ELi4ELi3EEENS4_18smem_ptr_flag_bitsILi16EEENSV_INS5_IJSC_SI_EEENS5_IJSI_SB_EEEEEEEvNS4_8identityENS4_13SM90_TMA_LOADES1D_vS1E_EENS_8epilogue10collective6detail29Sm90TmaWarpSpecializedAdapterINS1I_15DefaultEpilogueISK_SL_SL_NS1H_6thread17LinearCombinationISK_Li1EffLNS1M_9ScaleType4KindE0ELNS_15FloatRoundStyleE2ESK_EENS1_15EpilogueDefaultEEEEEvvEEEEvNT_6ParamsE)
        .other          _ZN7cutlass13device_kernelINS_4gemm6kernel13GemmUniversalIN4cute5tupleIJiiiiEEENS1_10collective13CollectiveMmaINS1_34MainloopSm90TmaGmmaWarpSpecializedILi4ENS5_IJNS4_1CILi1EEENSA_ILi8EEESB_EEENS1_35KernelTmaWarpSpecializedCooperativeEEENS5_IJNSA_ILi256EEENSA_ILi128EEENSA_ILi64EEEEEENS_10bfloat16_tENS5_IJlSB_lEEESK_SL_NS4_8TiledMMAINS4_8MMA_AtomIJNS4_4SM904GMMA28MMA_64x128x16_F32BF16BF16_SSILNSP_5MajorE0ELSR_0ELNSP_7ScaleInE1ELSS_1EEEEEENS4_6LayoutINS5_IJNSA_ILi2EEESB_SB_EEENS5_IJSB_NSA_ILi0EEESY_EEEEENS5_IJNS4_10UnderscoreES11_S11_EEEEENS4_23SM90_TMA_LOAD_MULTICASTENS4_14ComposedLayoutINS4_7SwizzleILi3ELi4ELi3EEENS4_18smem_ptr_flag_bitsILi16EEENSV_INS5_IJSC_SI_EEENS5_IJSI_SB_EEEEEEEvNS4_8identityENS4_13SM90_TMA_LOADES1D_vS1E_EENS_8epilogue10collective6detail29Sm90TmaWarpSpecializedAdapterINS1I_15DefaultEpilogueISK_SL_SL_NS1H_6thread17LinearCombinationISK_Li1EffLNS1M_9ScaleType4KindE0ELNS_15FloatRoundStyleE2ESK_EENS1_15EpilogueDefaultEEEEEvvEEEEvNT_6ParamsE,@"STO_CUDA_ENTRY STV_DEFAULT"
_ZN7cutlass13device_kernelINS_4gemm6kernel13GemmUniversalIN4cute5tupleIJiiiiEEENS1_10collective13CollectiveMmaINS1_34MainloopSm90TmaGmmaWarpSpecializedILi4ENS5_IJNS4_1CILi1EEENSA_ILi8EEESB_EEENS1_35KernelTmaWarpSpecializedCooperativeEEENS5_IJNSA_ILi256EEENSA_ILi128EEENSA_ILi64EEEEEENS_10bfloat16_tENS5_IJlSB_lEEESK_SL_NS4_8TiledMMAINS4_8MMA_AtomIJNS4_4SM904GMMA28MMA_64x128x16_F32BF16BF16_SSILNSP_5MajorE0ELSR_0ELNSP_7ScaleInE1ELSS_1EEEEEENS4_6LayoutINS5_IJNSA_ILi2EEESB_SB_EEENS5_IJSB_NSA_ILi0EEESY_EEEEENS5_IJNS4_10UnderscoreES11_S11_EEEEENS4_23SM90_TMA_LOAD_MULTICASTENS4_14ComposedLayoutINS4_7SwizzleILi3ELi4ELi3EEENS4_18smem_ptr_flag_bitsILi16EEENSV_INS5_IJSC_SI_EEENS5_IJSI_SB_EEEEEEEvNS4_8identityENS4_13SM90_TMA_LOADES1D_vS1E_EENS_8epilogue10collective6detail29Sm90TmaWarpSpecializedAdapterINS1I_15DefaultEpilogueISK_SL_SL_NS1H_6thread17LinearCombinationISK_Li1EffLNS1M_9ScaleType4KindE0ELNS_15FloatRoundStyleE2ESK_EENS1_15EpilogueDefaultEEEEEvvEEEEvNT_6ParamsE:
[----:B------:R-:W0:Y:S01]  /*0000*/  LDC R1, c[0x0][0x28] ;  /* 0x00000a00ff017b82 */ /* 0x000e220000000800 */
[----:B------:R-:W1:Y:S01]  /*0010*/  S2R R18, SR_TID.X ;  /* 0x0000000000127919 */ /* 0x000e620000002100 */
[----:B------:R-:W-:Y:S01]  /*0020*/  ELECT P0, URZ, PT ;  /* 0x00000000003f782f */ /* 0x000fe20003800000 */
[----:B------:R-:W-:Y:S01]  /*0030*/  BSSY B0, `(.L_x_0) ;  /* 0x000000f000007945 */ /* 0x000fe20003800000 */
[--C-:B-1----:R-:W-:Y:S02]  /*0040*/  SHF.R.U32.HI R0, RZ, 0x5, R18.reuse ;  /* 0x00000005ff007819 */ /* 0x102fe40000011612 */
[----:B------:R-:W-:-:S03]  /*0050*/  SHF.R.U32.HI R3, RZ, 0x7, R18 ;  /* 0x00000007ff037819 */ /* 0x000fc60000011612 */
[----:B------:R-:W1:Y:S04]  /*0060*/  SHFL.IDX PT, R2, R0, RZ, 0x1f ;  /* 0x00001fff00027589 */ /* 0x000e6800000e0000 */
[----:B------:R2:W3:Y:S01]  /*0070*/  SHFL.IDX PT, R5, R3, RZ, 0x1f ;  /* 0x00001fff03057589 */ /* 0x0004e200000e0000 */
[----:B-1----:R-:W-:-:S13]  /*0080*/  ISETP.NE.OR P0, PT, R2, RZ, !P0 ;  /* 0x000000ff0200720c */ /* 0x002fda0004705670 */
[----:B0-23--:R-:W-:Y:S05]  /*0090*/  @P0 BRA `(.L_x_1) ;  /* 0x0000000000200947 */ /* 0x00dfea0003800000 */
[----:B------:R-:W-:Y:S02]  /*00a0*/  ULDC.64 UR4, c[0x0][0x198] ;  /* 0x0000660000047ab9 */ /* 0x000fe40000000a00 */
[----:B------:R-:W-:Y:S02]  /*00b0*/  UIADD3 UR6, UP0, UR4, 0xf0, URZ ;  /* 0x000000f004067890 */ /* 0x000fe4000ff1e03f */
[----:B------:R-:W-:Y:S02]  /*00c0*/  UIADD3 UR4, UP1, UR4, 0x1f0, URZ ;  /* 0x000001f004047890 */ /* 0x000fe4000ff3e03f */
[----:B------:R-:W-:Y:S02]  /*00d0*/  UIADD3.X UR7, URZ, UR5, URZ, UP0, !UPT ;  /* 0x000000053f077290 */ /* 0x000fe400087fe43f */
[----:B------:R-:W-:-:S07]  /*00e0*/  UIADD3.X UR5, URZ, UR5, URZ, UP1, !UPT ;  /* 0x000000053f057290 */ /* 0x000fce0008ffe43f */
[----:B------:R0:W-:Y:S02]  /*00f0*/  UTMACCTL.PF [UR6] ;  /* 0x00000000060079b9 */ /* 0x0001e40008040000 */
[----:B------:R0:W-:Y:S02]  /*0100*/  UTMACCTL.PF [UR4] ;  /* 0x00000000040079b9 */ /* 0x0001e40008040000 */
[----:B0-----:R-:W-:Y:S01]  /*0110*/  NOP ;  /* 0x0000000000007918 */ /* 0x001fe20000000000 */
.L_x_1:
[----:B------:R-:W-:Y:S05]  /*0120*/  BSYNC B0 ;  /* 0x0000000000007941 */ /* 0x000fea0003800000 */
.L_x_0:
[----:B------:R-:W0:Y:S02]  /*0130*/  SHFL.IDX PT, R3, R0, RZ, 0x1f ;  /* 0x00001fff00037589 */ /* 0x000e2400000e0000 */
[----:B0-----:R-:W-:-:S13]  /*0140*/  ISETP.NE.AND P0, PT, R3, RZ, PT ;  /* 0x000000ff0300720c */ /* 0x001fda0003f05270 */
[----:B------:R-:W-:Y:S05]  /*0150*/  @P0 BRA `(.L_x_2) ;  /* 0x0000000000580947 */ /* 0x000fea0003800000 */
[----:B------:R-:W0:Y:S01]  /*0160*/  S2UR UR8, SR_CgaCtaId ;  /* 0x00000000000879c3 */ /* 0x000e220000008800 */
[----:B------:R-:W-:Y:S01]  /*0170*/  UMOV UR4, 0x400 ;  /* 0x0000040000047882 */ /* 0x000fe20000000000 */
[----:B------:R-:W-:Y:S01]  /*0180*/  UMOV UR5, 0x1 ;  /* 0x0000000100057882 */ /* 0x000fe20000000000 */
[----:B------:R-:W-:Y:S01]  /*0190*/  UMOV UR6, 0x10 ;  /* 0x0000001000067882 */ /* 0x000fe20000000000 */
[----:B------:R-:W-:Y:S01]  /*01a0*/  ELECT P0, URZ, PT ;  /* 0x00000000003f782f */ /* 0x000fe20003800000 */
[----:B------:R-:W-:-:S04]  /*01b0*/  UIADD3 UR6, -UR6, 0x100000, URZ ;  /* 0x0010000006067890 */ /* 0x000fc8000fffe13f */
[----:B------:R-:W-:Y:S02]  /*01c0*/  USHF.L.U32 UR7, UR6, 0xb, URZ ;  /* 0x0000000b06077899 */ /* 0x000fe4000800063f */
[----:B------:R-:W-:Y:S02]  /*01d0*/  USHF.L.U32 UR6, UR6, 0x1, URZ ;  /* 0x0000000106067899 */ /* 0x000fe4000800063f */
[----:B0-----:R-:W-:Y:S02]  /*01e0*/  ULEA UR8, UR8, UR4, 0x18 ;  /* 0x0000000408087291 */ /* 0x001fe4000f8ec03f */
[----:B------:R-:W-:-:S04]  /*01f0*/  UIADD3 UR4, -UR5, 0x100000, URZ ;  /* 0x0010000005047890 */ /* 0x000fc8000fffe13f */
[----:B------:R-:W-:Y:S02]  /*0200*/  USHF.L.U32 UR5, UR4, 0xb, URZ ;  /* 0x0000000b04057899 */ /* 0x000fe4000800063f */
[----:B------:R-:W-:Y:S01]  /*0210*/  USHF.L.U32 UR4, UR4, 0x1, URZ ;  /* 0x0000000104047899 */ /* 0x000fe2000800063f */
[----:B------:R-:W0:Y:S11]  /*0220*/  FENCE.VIEW.ASYNC.S ;  /* 0x00000000000073c6 */ /* 0x000e360000000000 */
[----:B0-----:R0:W1:Y:S01]  /*0230*/  SYNCS.EXCH.64 URZ, [UR8], UR4 ;  /* 0x00000004083f75b2 */ /* 0x0010620008000100 */
[----:B------:R0:W2:Y:S01]  /*0240*/  SYNCS.EXCH.64 URZ, [UR8+0x20], UR6 ;  /* 0x00002006083f75b2 */ /* 0x0000a20008000100 */
[----:B------:R0:W3:Y:S01]  /*0250*/  SYNCS.EXCH.64 URZ, [UR8+0x8], UR4 ;  /* 0x00000804083f75b2 */ /* 0x0000e20008000100 */
[----:B------:R0:W4:Y:S01]  /*0260*/  SYNCS.EXCH.64 URZ, [UR8+0x28], UR6 ;  /* 0x00002806083f75b2 */ /* 0x0001220008000100 */
[----:B------:R0:W0:Y:S01]  /*0270*/  SYNCS.EXCH.64 URZ, [UR8+0x10], UR4 ;  /* 0x00001004083f75b2 */ /* 0x0000220008000100 */
[----:B------:R0:W0:Y:S01]  /*0280*/  SYNCS.EXCH.64 URZ, [UR8+0x30], UR6 ;  /* 0x00003006083f75b2 */ /* 0x0000220008000100 */
[----:B------:R0:W0:Y:S01]  /*0290*/  SYNCS.EXCH.64 URZ, [UR8+0x18], UR4 ;  /* 0x00001804083f75b2 */ /* 0x0000220008000100 */
[----:B------:R0:W0:Y:S01]  /*02a0*/  SYNCS.EXCH.64 URZ, [UR8+0x38], UR6 ;  /* 0x00003806083f75b2 */ /* 0x0000220008000100 */
[----:B------:R-:W-:Y:S01]  /*02b0*/  NOP ;  /* 0x0000000000007918 */ /* 0x000fe20000000000 */
.L_x_2:
[----:B------:R-:W-:Y:S01]  /*02c0*/  SHF.R.S32.HI R7, RZ, 0x1f, R18 ;  /* 0x0000001fff077819 */ /* 0x000fe20000011412 */
[----:B------:R-:W5:Y:S01]  /*02d0*/  SHFL.IDX PT, R0, R0, RZ, 0x1f ;  /* 0x00001fff00007589 */ /* 0x000f6200000e0000 */
[----:B0-----:R-:W0:Y:S01]  /*02e0*/  S2UR UR8, SR_CTAID.X ;  /* 0x00000000000879c3 */ /* 0x001e220000002500 */
[----:B------:R-:W-:Y:S02]  /*02f0*/  ELECT P0, URZ, PT ;  /* 0x00000000003f782f */ /* 0x000fe40003800000 */
[----:B------:R-:W-:Y:S01]  /*0300*/  LEA.HI R7, R7, R18, RZ, 0x7 ;  /* 0x0000001207077211 */ /* 0x000fe200078f38ff */
[----:B------:R-:W1:Y:S01]  /*0310*/  S2R R4, SR_CTAID.Y ;  /* 0x0000000000047919 */ /* 0x000e620000002600 */
[----:B------:R-:W-:Y:S01]  /*0320*/  ULDC UR4, c[0x0][0x154] ;  /* 0x0000550000047ab9 */ /* 0x000fe20000000800 */
[----:B------:R-:W-:Y:S01]  /*0330*/  NOP ;  /* 0x0000000000007918 */ /* 0x000fe20000000000 */
[----:B------:R-:W-:Y:S01]  /*0340*/  LOP3.LUT R7, R7, 0xffffff80, RZ, 0xc0, !PT ;  /* 0xffffff8007077812 */ /* 0x000fe200078ec0ff */
[----:B------:R-:W-:Y:S01]  /*0350*/  NOP ;  /* 0x0000000000007918 */ /* 0x000fe20000000000 */
[----:B------:R-:W2:Y:S03]  /*0360*/  LDC R12, c[0x0][0x140] ;  /* 0x00005000ff0c7b82 */ /* 0x000ea60000000800 */
[----:B------:R-:W-:-:S05]  /*0370*/  IMAD.IADD R7, R18, 0x1, -R7 ;  /* 0x0000000112077824 */ /* 0x000fca00078e0a07 */
[----:B------:R-:W-:Y:S02]  /*0380*/  SHF.R.S32.HI R6, RZ, 0x1f, R7 ;  /* 0x0000001fff067819 */ /* 0x000fe40000011407 */
[----:B------:R-:W-:Y:S02]  /*0390*/  LOP3.LUT P2, RZ, R7, 0x7, RZ, 0xc0, !PT ;  /* 0x0000000707ff7812 */ /* 0x000fe4000784c0ff */
[----:B------:R-:W-:Y:S02]  /*03a0*/  LEA.HI R6, R6, R7, RZ, 0x3 ;  /* 0x0000000706067211 */ /* 0x000fe400078f18ff */
[----:B-----5:R-:W-:Y:S02]  /*03b0*/  ISETP.NE.OR P0, PT, R0, RZ, !P0 ;  /* 0x000000ff0000720c */ /* 0x020fe40004705670 */
[--C-:B------:R-:W-:Y:S02]  /*03c0*/  SHF.R.S32.HI R0, RZ, 0x3, R6.reuse ;  /* 0x00000003ff007819 */ /* 0x100fe40000011406 */
[----:B------:R-:W-:-:S02]  /*03d0*/  SHF.R.S32.HI R9, RZ, 0x1f, R6 ;  /* 0x0000001fff097819 */ /* 0x000fc40000011406 */
[----:B------:R-:W-:Y:S02]  /*03e0*/  SHF.R.S32.HI R6, RZ, 0x1f, R3 ;  /* 0x0000001fff067819 */ /* 0x000fe40000011403 */
[----:B------:R-:W-:Y:S02]  /*03f0*/  LEA.HI R9, R9, R0, RZ, 0x2 ;  /* 0x0000000009097211 */ /* 0x000fe400078f10ff */
[----:B------:R-:W-:Y:S02]  /*0400*/  LEA.HI R6, R6, R3, RZ, 0x2 ;  /* 0x0000000306067211 */ /* 0x000fe400078f10ff */
[----:B-1----:R-:W-:Y:S01]  /*0410*/  I2FP.F32.U32 R8, R4 ;  /* 0x0000000400087245 */ /* 0x002fe20000201000 */
[----:B------:R-:W-:Y:S01]  /*0420*/  VOTEU.ALL UP0, P0 ;  /* 0x00000000003f7886 */ /* 0x000fe20000000000 */
[----:B------:R-:W-:Y:S01]  /*0430*/  LOP3.LUT R6, R6, 0x3ffffffc, RZ, 0xc0, !PT ;  /* 0x3ffffffc06067812 */ /* 0x000fe200078ec0ff */
[----:B------:R-:W-:Y:S01]  /*0440*/  VOTEU.ALL UP1, P0 ;  /* 0x00000000003f7886 */ /* 0x000fe20000020000 */
[----:B------:R-:W-:Y:S01]  /*0450*/  LOP3.LUT R9, R9, 0xfffffffc, RZ, 0xc0, !PT ;  /* 0xfffffffc09097812 */ /* 0x000fe200078ec0ff */
[----:B------:R-:W-:Y:S01]  /*0460*/  FMUL R10, R8, UR4 ;  /* 0x00000004080a7c20 */ /* 0x000fe20008400000 */
[----:B------:R-:W1:Y:S01]  /*0470*/  @!UP0 S2UR UR7, SR_CgaCtaId ;  /* 0x00000000000789c3 */ /* 0x000e620000008800 */
[----:B------:R-:W-:Y:S01]  /*0480*/  IMAD.IADD R11, R3, 0x1, -R6 ;  /* 0x00000001030b7824 */ /* 0x000fe200078e0a06 */
[----:B0-----:R-:W-:Y:S01]  /*0490*/  I2FP.F32.U32 R6, UR8 ;  /* 0x0000000800067c45 */ /* 0x001fe20008201000 */
[----:B------:R-:W-:Y:S01]  /*04a0*/  IMAD.IADD R0, R0, 0x1, -R9 ;  /* 0x0000000100007824 */ /* 0x000fe200078e0a09 */
[----:B------:R-:W-:Y:S01]  /*04b0*/  ULDC UR4, c[0x0][0x150] ;  /* 0x0000540000047ab9 */ /* 0x000fe20000000800 */
[----:B------:R-:W0:Y:S01]  /*04c0*/  F2I.U32.TRUNC.NTZ R10, R10 ;  /* 0x0000000a000a7305 */ /* 0x000e22000020f000 */
[----:B------:R-:W-:Y:S01]  /*04d0*/  SHF.R.S32.HI R3, RZ, 0x1f, R2 ;  /* 0x0000001fff037819 */ /* 0x000fe20000011402 */
[----:B------:R-:W-:Y:S01]  /*04e0*/  FMUL R6, R6, UR4 ;  /* 0x0000000406067c20 */ /* 0x000fe20008400000 */
[----:B------:R-:W5:Y:S01]  /*04f0*/  LDC R9, c[0x0][0x148] ;  /* 0x00005200ff097b82 */ /* 0x000f620000000800 */
[----:B------:R-:W-:Y:S01]  /*0500*/  IMAD R11, R11, 0x4, R0 ;  /* 0x000000040b0b7824 */ /* 0x000fe200078e0200 */
[----:B------:R-:W-:Y:S01]  /*0510*/  LEA.HI R3, R3, R2, RZ, 0x2 ;  /* 0x0000000203037211 */ /* 0x000fe200078f10ff */
[----:B------:R-:W-:Y:S01]  /*0520*/  UMOV UR4, 0x20 ;  /* 0x0000002000047882 */ /* 0x000fe20000000000 */
[----:B------:R-:W-:Y:S01]  /*0530*/  @!UP0 UMOV UR6, 0x400 ;  /* 0x0000040000068882 */ /* 0x000fe20000000000 */
[----:B------:R-:W3:Y:S01]  /*0540*/  F2I.U32.TRUNC.NTZ R6, R6 ;  /* 0x0000000600067305 */ /* 0x000ee2000020f000 */
[----:B------:R-:W-:Y:S01]  /*0550*/  LOP3.LUT R3, R3, 0xfffffffc, RZ, 0xc0, !PT ;  /* 0xfffffffc03037812 */ /* 0x000fe200078ec0ff */
[----:B------:R-:W-:Y:S01]  /*0560*/  IMAD.SHL.U32 R22, R11, 0x4, RZ ;  /* 0x000000040b167824 */ /* 0x000fe200078e00ff */
[----:B------:R-:W4:Y:S01]  /*0570*/  LDC R8, c[0x0][0x144] ;  /* 0x00005100ff087b82 */ /* 0x000f220000000800 */
[----:B------:R-:W-:-:S04]  /*0580*/  @!UP0 UIADD3 UR4, -UR4, 0x100000, URZ ;  /* 0x0010000004048890 */ /* 0x000fc8000fffe13f */
[----:B------:R-:W-:Y:S02]  /*0590*/  @!UP0 USHF.L.U32 UR5, UR4, 0xb, URZ ;  /* 0x0000000b04058899 */ /* 0x000fe4000800063f */
[----:B------:R-:W-:Y:S01]  /*05a0*/  @!UP0 USHF.L.U32 UR4, UR4, 0x1, URZ ;  /* 0x0000000104048899 */ /* 0x000fe2000800063f */
[----:B--2---:R-:W-:Y:S01]  /*05b0*/  ISETP.EQ.U32.AND P3, PT, R12, 0x1, PT ;  /* 0x000000010c00780c */ /* 0x004fe20003f62070 */
[----:B------:R-:W-:Y:S01]  /*05c0*/  IMAD.IADD R0, R2, 0x1, -R3 ;  /* 0x0000000102007824 */ /* 0x000fe200078e0a03 */
[----:B------:R-:W-:Y:S01]  /*05d0*/  LOP3.LUT R22, R11, 0xc, R22, 0x78, !PT ;  /* 0x0000000c0b167812 */ /* 0x000fe200078e7816 */
[----:B0-----:R-:W-:Y:S01]  /*05e0*/  IMAD.MOV R14, RZ, RZ, -R10 ;  /* 0x000000ffff0e7224 */ /* 0x001fe200078e0a0a */
[----:B-1----:R-:W-:Y:S02]  /*05f0*/  @!UP0 ULEA UR6, UR7, UR6, 0x18 ;  /* 0x0000000607068291 */ /* 0x002fe4000f8ec03f */
[----:B------:R-:W-:Y:S01]  /*0600*/  ISETP.NE.AND P1, PT, R0, 0x3, PT ;  /* 0x000000030000780c */ /* 0x000fe20003f25270 */
[----:B------:R-:W-:Y:S01]  /*0610*/  VOTEU.ALL UP0, P0 ;  /* 0x00000000003f7886 */ /* 0x000fe20000000000 */
[----:B------:R-:W-:Y:S01]  /*0620*/  ISETP.LT.U32.AND P0, PT, R22, 0x8, !P2 ;  /* 0x000000081600780c */ /* 0x000fe20005701070 */
[----:B---3--:R-:W-:Y:S01]  /*0630*/  IMAD.MOV R3, RZ, RZ, -R6 ;  /* 0x000000ffff037224 */ /* 0x008fe200078e0a06 */
[----:B------:R-:W-:-:S02]  /*0640*/  ISETP.EQ.OR P1, PT, R0, RZ, !P1 ;  /* 0x000000ff0000720c */ /* 0x000fc40004f22670 */
[----:B------:R-:W-:Y:S01]  /*0650*/  ISETP.NE.AND P2, PT, R5, RZ, PT ;  /* 0x000000ff0500720c */ /* 0x000fe20003f45270 */
[----:B-----5:R-:W-:Y:S01]  /*0660*/  IMAD R7, R9, R14, R4 ;  /* 0x0000000e09077224 */ /* 0x020fe200078e0204 */
[----:B------:R-:W-:Y:S01]  /*0670*/  ISETP.EQ.AND P1, PT, R5, RZ, P1 ;  /* 0x000000ff0500720c */ /* 0x000fe20000f22270 */
[----:B------:R-:W0:Y:S02]  /*0680*/  FENCE.VIEW.ASYNC.S ;  /* 0x00000000000073c6 */ /* 0x000e240000000000 */
[----:B0-----:R0:W1:Y:S01]  /*0690*/  @!UP0 SYNCS.EXCH.64 URZ, [UR6+0x50], UR4 ;  /* 0x00005004063f85b2 */ /* 0x0010620008000100 */
[----:B------:R-:W-:Y:S02]  /*06a0*/  ISETP.NE.AND P4, PT, R7, R22, PT ;  /* 0x000000160700720c */ /* 0x000fe40003f85270 */
[----:B------:R-:W-:Y:S01]  /*06b0*/  SEL R19, RZ, 0x1, !P1 ;  /* 0x00000001ff137807 */ /* 0x000fe20004800000 */
[----:B----4-:R-:W-:Y:S02]  /*06c0*/  IMAD R3, R8, R3, UR8 ;  /* 0x0000000808037e24 */ /* 0x010fe4000f8e0203 */
[----:B------:R-:W-:-:S03]  /*06d0*/  VIADD R8, R5, 0xffffffff ;  /* 0xffffffff05087836 */ /* 0x000fc60000000000 */
[----:B------:R-:W-:Y:S02]  /*06e0*/  ISETP.EQ.OR P4, PT, R3, RZ, !P4 ;  /* 0x000000ff0300720c */ /* 0x000fe40006782670 */
[----:B------:R-:W-:Y:S02]  /*06f0*/  ISETP.GE.U32.AND P5, PT, R8, 0x2, PT ;  /* 0x000000020800780c */ /* 0x000fe40003fa6070 */
[----:B------:R-:W-:Y:S02]  /*0700*/  PLOP3.LUT P0, PT, P0, P4, PT, 0x80, 0x0 ;  /* 0x000000000000781c */ /* 0x000fe40000709070 */
[----:B------:R-:W-:Y:S01]  /*0710*/  SEL R19, R19, 0x2, P5 ;  /* 0x0000000213137807 */ /* 0x000fe20002800000 */
[----:B------:R0:W2:Y:S01]  /*0720*/  @!UP1 SYNCS.EXCH.64 URZ, [UR6+0x58], UR4 ;  /* 0x00005804063f95b2 */ /* 0x0000a20008000100 */
[----:B------:R-:W-:Y:S01]  /*0730*/  P2R R156, PR, RZ, 0x1 ;  /* 0x00000001ff9c7803 */ /* 0x000fe20000000000 */
[----:B------:R-:W-:Y:S01]  /*0740*/  NOP ;  /* 0x0000000000007918 */ /* 0x000fe20000000000 */
[----:B------:R-:W-:Y:S07]  /*0750*/  @!P3 BRA `(.L_x_3) ;  /* 0x000000000008b947 */ /* 0x000fee0003800000 */
[----:B-12---:R-:W-:Y:S01]  /*0760*/  UCGABAR_ARV ;  /* 0x00000000000079c7 */ /* 0x006fe20008000000 */
[----:B------:R-:W-:Y:S05]  /*0770*/  BRA `(.L_x_4) ;  /* 0x0000000000047947 */ /* 0x000fea0003800000 */
.L_x_3:
[----:B-12---:R-:W-:Y:S01]  /*0780*/  NOP ;  /* 0x0000000000007918 */ /* 0x006fe20000000000 */
.L_x_4:
[----:B------:R-:W1:Y:S01]  /*0790*/  LDC R2, c[0x0][0x65c] ;  /* 0x00019700ff027b82 */ /* 0x000e620000000800 */
[----:B------:R-:W-:Y:S01]  /*07a0*/  MOV R7, RZ ;  /* 0x000000ff00077202 */ /* 0x000fe20000000f00 */
[----:B------:R-:W-:Y:S01]  /*07b0*/  IMAD.U32 R6, RZ, RZ, UR8 ;  /* 0x00000008ff067e24 */ /* 0x000fe2000f8e00ff */
[----:B-1----:R-:W-:-:S04]  /*07c0*/  ISETP.NE.AND P1, PT, R2, 0x1, PT ;  /* 0x000000010200780c */ /* 0x002fc80003f25270 */
[----:B------:R-:W-:-:S09]  /*07d0*/  P2R R5, PR, RZ, 0x2 ;  /* 0x00000002ff057803 */ /* 0x000fd20000000000 */
[----:B------:R-:W1:Y:S01]  /*07e0*/  @P1 LDC R17, c[0x0][0x10] ;  /* 0x00000400ff111b82 */ /* 0x000e620000000800 */
[----:B------:R-:W-:Y:S02]  /*07f0*/  @P1 IMAD.MOV.U32 R5, RZ, RZ, RZ ;  /* 0x000000ffff051224 */ /* 0x000fe400078e00ff */
[----:B------:R-:W-:-:S05]  /*0800*/  @P1 IMAD.MOV.U32 R13, RZ, RZ, RZ ;  /* 0x000000ffff0d1224 */ /* 0x000fca00078e00ff */
[----:B------:R-:W2:Y:S01]  /*0810*/  @!P1 LDC R11, c[0x0][0xc] ;  /* 0x00000300ff0b9b82 */ /* 0x000ea20000000800 */
[----:B-1----:R-:W-:-:S04]  /*0820*/  @P1 IMAD.WIDE.U32 R16, R17, UR8, R4 ;  /* 0x0000000811101c25 */ /* 0x002fc8000f8e0004 */
[----:B------:R-:W-:Y:S02]  /*0830*/  @P1 IMAD.IADD R17, R17, 0x1, R13 ;  /* 0x0000000111111824 */ /* 0x000fe400078e020d */
[----:B--2---:R-:W-:-:S04]  /*0840*/  @!P1 IMAD.WIDE.U32 R6, R4, R11, R6 ;  /* 0x0000000b04069225 */ /* 0x004fc800078e0006 */
[----:B------:R-:W-:Y:S02]  /*0850*/  @!P1 IMAD.MOV.U32 R16, RZ, RZ, R6 ;  /* 0x000000ffff109224 */ /* 0x000fe400078e0006 */
[----:B------:R-:W-:Y:S01]  /*0860*/  @!P1 IMAD.MOV.U32 R17, RZ, RZ, R7 ;  /* 0x000000ffff119224 */ /* 0x000fe200078e0007 */
[----:B------:R-:W-:Y:S06]  /*0870*/  @!P3 BRA `(.L_x_5) ;  /* 0x00000000000cb947 */ /* 0x000fec0003800000 */
[----:B------:R-:W-:Y:S01]  /*0880*/  UCGABAR_WAIT ;  /* 0x0000000000007dc7 */ /* 0x000fe20008000000 */
[----:B------:R-:W-:Y:S01]  /*0890*/  CCTL.IVALL ;  /* 0x00000000ff00798f */ /* 0x000fe20002000000 */
[----:B------:R-:W-:Y:S05]  /*08a0*/  BRA `(.L_x_6) ;  /* 0x0000000000047947 */ /* 0x000fea0003800000 */
.L_x_5:
[----:B------:R-:W-:Y:S06]  /*08b0*/  BAR.SYNC.DEFER_BLOCKING 0x0 ;  /* 0x0000000000007b1d */ /* 0x000fec0000010000 */
.L_x_6:
[----:B------:R-:W-:Y:S05]  /*08c0*/  @!P2 BRA `(.L_x_7) ;  /* 0x000000a40084a947 */ /* 0x000fea0003800000 */
[----:B------:R-:W-:-:S13]  /*08d0*/  ISETP.GT.U32.AND P0, PT, R8, 0x1, PT ;  /* 0x000000010800780c */ /* 0x000fda0003f04070 */
[----:B0-----:R-:W-:Y:S05]  /*08e0*/  @P0 EXIT ;  /* 0x000000000000094d */ /* 0x001fea0003800000 */
[----:B------:R-:W-:Y:S01]  /*08f0*/  ULDC.64 UR4, c[0x0][0x650] ;  /* 0x0001940000047ab9 */ /* 0x000fe20000000a00 */
[----:B------:R-:W-:Y:S01]  /*0900*/  PRMT R0, RZ, 0x7610, R0 ;  /* 0x00007610ff007816 */ /* 0x000fe20000000000 */
[----:B------:R-:W-:Y:S01]  /*0910*/  IMAD.MOV.U32 R152, RZ, RZ, -0x1 ;  /* 0xffffffffff987424 */ /* 0x000fe200078e00ff */
[----:B------:R-:W-:Y:S01]  /*0920*/  ISETP.GE.U32.AND P0, PT, R16, UR4, PT ;  /* 0x0000000410007c0c */ /* 0x000fe2000bf06070 */
[----:B------:R-:W-:Y:S02]  /*0930*/  IMAD.MOV.U32 R153, RZ, RZ, -0x1 ;  /* 0xffffffffff997424 */ /* 0x000fe400078e00ff */
[----:B------:R-:W-:Y:S01]  /*0940*/  IMAD.MOV.U32 R23, RZ, RZ, -0x1 ;  /* 0xffffffffff177424 */ /* 0x000fe200078e00ff */
[----:B------:R-:W-:-:S13]  /*0950*/  ISETP.GE.U32.AND.EX P0, PT, R17, UR5, PT, P0 ;  /* 0x0000000511007c0c */ /* 0x000fda000bf06100 */
[----:B------:R-:W-:Y:S05]  /*0960*/  @P0 BRA `(.L_x_8) ;  /* 0x00000004002c0947 */ /* 0x000fea0003800000 */
[----:B------:R-:W0:Y:S01]  /*0970*/  LDC.64 R20, c[0x0][0x628] ;  /* 0x00018a00ff147b82 */ /* 0x000e220000000a00 */
[----:B------:R-:W-:Y:S02]  /*0980*/  IMAD.MOV.U32 R6, RZ, RZ, R16 ;  /* 0x000000ffff067224 */ /* 0x000fe400078e0010 */
[----:B------:R-:W-:-:S05]  /*0990*/  IMAD.MOV.U32 R7, RZ, RZ, R17 ;  /* 0x000000ffff077224 */ /* 0x000fca00078e0011 */
[----:B------:R-:W1:Y:S08]  /*09a0*/  LDC R0, c[0x0][0x630] ;  /* 0x00018c00ff007b82 */ /* 0x000e700000000800 */
[----:B------:R-:W2:Y:S01]  /*09b0*/  LDC.64 R24, c[0x0][0x620] ;  /* 0x00018800ff187b82 */ /* 0x000ea20000000a00 */
[----:B0-----:R-:W-:-:S04]  /*09c0*/  ISETP.NE.U32.AND P0, PT, R20, RZ, PT ;  /* 0x000000ff1400720c */ /* 0x001fc80003f05070 */
[----:B------:R-:W-:-:S13]  /*09d0*/  ISETP.NE.AND.EX P0, PT, R21, RZ, PT, P0 ;  /* 0x000000ff1500720c */ /* 0x000fda0003f05300 */
[----:B-12---:R-:W-:Y:S05]  /*09e0*/  @!P0 BRA `(.L_x_9) ;  /* 0x0000000000288947 */ /* 0x006fea0003800000 */
[----:B------:R-:W0:Y:S02]  /*09f0*/  LDC R13, c[0x0][0x634] ;  /* 0x00018d00ff0d7b82 */ /* 0x000e240000000800 */
[----:B0-----:R-:W-:-:S05]  /*0a00*/  IADD3 R13, P0, R16, R13, RZ ;  /* 0x0000000d100d7210 */ /* 0x001fca0007f1e0ff */
[----:B------:R-:W-:-:S04]  /*0a10*/  IMAD.X R15, RZ, RZ, R17, P0 ;  /* 0x000000ffff0f7224 */ /* 0x000fc800000e0611 */
[----:B------:R-:W-:-:S04]  /*0a20*/  IMAD.WIDE.U32 R6, R15, R20, RZ ;  /* 0x000000140f067225 */ /* 0x000fc800078e00ff */
[----:B------:R-:W-:-:S04]  /*0a30*/  IMAD.WIDE.U32 R10, P0, R13, R21, R6 ;  /* 0x000000150d0a7225 */ /* 0x000fc80007800006 */
[----:B------:R-:W-:-:S04]  /*0a40*/  IMAD.WIDE.U32 R6, R13, R20, RZ ;  /* 0x000000140d067225 */ /* 0x000fc800078e00ff */
[----:B------:R-:W-:Y:S01]  /*0a50*/  IMAD.X R13, RZ, RZ, RZ, P0 ;  /* 0x000000ffff0d7224 */ /* 0x000fe200000e06ff */
[----:B------:R-:W-:Y:S01]  /*0a60*/  IADD3 RZ, P0, R7, R10, RZ ;  /* 0x0000000a07ff7210 */ /* 0x000fe20007f1e0ff */
[----:B------:R-:W-:-:S04]  /*0a70*/  IMAD.MOV.U32 R12, RZ, RZ, R11 ;  /* 0x000000ffff0c7224 */ /* 0x000fc800078e000b */
[----:B------:R-:W-:-:S08]  /*0a80*/  IMAD.WIDE.U32.X R6, R15, R21, R12, P0 ;  /* 0x000000150f067225 */ /* 0x000fd000000e040c */
.L_x_9:
[----:B------:R-:W0:Y:S01]  /*0a90*/  LDC.64 R20, c[0x0][0x640] ;  /* 0x00019000ff147b82 */ /* 0x000e220000000a00 */
[--C-:B------:R-:W-:Y:S01]  /*0aa0*/  SHF.R.U64 R27, R6, R0, R7.reuse ;  /* 0x00000000061b7219 */ /* 0x100fe20000001207 */
[----:B------:R-:W-:Y:S01]  /*0ab0*/  IMAD R28, R9, R14, R4 ;  /* 0x0000000e091c7224 */ /* 0x000fe200078e0204 */
[----:B------:R-:W-:Y:S02]  /*0ac0*/  SHF.R.U32.HI R0, RZ, R0, R7 ;  /* 0x00000000ff007219 */ /* 0x000fe40000011607 */
[----:B------:R-:W-:-:S03]  /*0ad0*/  IADD3 R5, P0, RZ, -R27, RZ ;  /* 0x8000001bff057210 */ /* 0x000fc60007f1e0ff */
[----:B------:R-:W1:Y:S01]  /*0ae0*/  LDC R8, c[0x0][0x618] ;  /* 0x00018600ff087b82 */ /* 0x000e620000000800 */
[----:B------:R-:W-:-:S05]  /*0af0*/  IADD3.X R7, RZ, ~R0, RZ, P0, !PT ;  /* 0x80000000ff077210 */ /* 0x000fca00007fe4ff */
[-C--:B------:R-:W-:Y:S02]  /*0b00*/  IMAD R0, R7, R24.reuse, RZ ;  /* 0x0000001807007224 */ /* 0x080fe400078e02ff */
[----:B------:R-:W2:Y:S01]  /*0b10*/  LDC R11, c[0x0][0x608] ;  /* 0x00018200ff0b7b82 */ /* 0x000ea20000000800 */
[----:B------:R-:W-:-:S04]  /*0b20*/  IMAD.WIDE.U32 R6, R5, R24, R16 ;  /* 0x0000001805067225 */ /* 0x000fc800078e0010 */
[----:B------:R-:W-:Y:S02]  /*0b30*/  IMAD R5, R5, R25, R0 ;  /* 0x0000001905057224 */ /* 0x000fe400078e0200 */
[----:B------:R-:W-:Y:S01]  /*0b40*/  IMAD.MOV.U32 R25, RZ, RZ, 0x1 ;  /* 0x00000001ff197424 */ /* 0x000fe200078e00ff */
[----:B------:R-:W3:Y:S01]  /*0b50*/  LDC R12, c[0x0][0x658] ;  /* 0x00019600ff0c7b82 */ /* 0x000ee20000000800 */
[----:B0-----:R-:W-:Y:S01]  /*0b60*/  ISETP.NE.U32.AND P0, PT, R20, RZ, PT ;  /* 0x000000ff1400720c */ /* 0x001fe20003f05070 */
[----:B------:R-:W-:Y:S02]  /*0b70*/  IMAD.IADD R5, R7, 0x1, R5 ;  /* 0x0000000107057824 */ /* 0x000fe400078e0205 */
[----:B------:R-:W-:Y:S01]  /*0b80*/  IMAD.MOV.U32 R7, RZ, RZ, -0x1 ;  /* 0xffffffffff077424 */ /* 0x000fe200078e00ff */
[----:B------:R-:W-:-:S03]  /*0b90*/  ISETP.NE.AND.EX P0, PT, R21, RZ, PT, P0 ;  /* 0x000000ff1500720c */ /* 0x000fc60003f05300 */
[----:B------:R-:W0:Y:S01]  /*0ba0*/  LDC R15, c[0x0][0x600] ;  /* 0x00018000ff0f7b82 */ /* 0x000e220000000800 */
[-CC-:B-1----:R-:W-:Y:S02]  /*0bb0*/  SHF.R.U64 R13, R6, R8.reuse, R5.reuse ;  /* 0x00000008060d7219 */ /* 0x182fe40000001205 */
[----:B------:R-:W-:-:S05]  /*0bc0*/  SHF.R.U32.HI R0, RZ, R8, R5 ;  /* 0x00000008ff007219 */ /* 0x000fca0000011605 */
[----:B------:R-:W1:Y:S01]  /*0bd0*/  LDC R23, c[0x0][0x648] ;  /* 0x00019200ff177b82 */ /* 0x000e620000000800 */
[-CC-:B--2---:R-:W-:Y:S02]  /*0be0*/  SHF.R.U64 R29, R13, R11.reuse, R0.reuse ;  /* 0x0000000b0d1d7219 */ /* 0x184fe40000001200 */
[----:B------:R-:W-:-:S05]  /*0bf0*/  SHF.R.U32.HI R5, RZ, R11, R0 ;  /* 0x0000000bff057219 */ /* 0x000fca0000011600 */
[----:B------:R-:W2:Y:S01]  /*0c00*/  LDC R24, c[0x0][0x638] ;  /* 0x00018e00ff187b82 */ /* 0x000ea20000000800 */
[-CC-:B---3--:R-:W-:Y:S02]  /*0c10*/  SHF.R.U64 R14, R29, R12.reuse, R5.reuse ;  /* 0x0000000c1d0e7219 */ /* 0x188fe40000001205 */
[-C--:B------:R-:W-:Y:S02]  /*0c20*/  SHF.L.U32 R0, R7, R12.reuse, RZ ;  /* 0x0000000c07007219 */ /* 0x080fe400000006ff */
[----:B------:R-:W-:Y:S01]  /*0c30*/  SHF.R.U32.HI R5, RZ, R12, R5 ;  /* 0x0000000cff057219 */ /* 0x000fe20000011605 */
[----:B------:R-:W-:Y:S01]  /*0c40*/  IMAD.MOV.U32 R4, RZ, RZ, R14 ;  /* 0x000000ffff047224 */ /* 0x000fe200078e000e */
[----:B------:R-:W-:Y:S01]  /*0c50*/  LOP3.LUT R10, RZ, R0, RZ, 0x33, !PT ;  /* 0x00000000ff0a7212 */ /* 0x000fe200078e33ff */
[----:B------:R-:W3:Y:S01]  /*0c60*/  LDC R26, c[0x0][0x610] ;  /* 0x00018400ff1a7b82 */ /* 0x000ee20000000800 */
[----:B------:R-:W-:Y:S05]  /*0c70*/  @!P0 BRA `(.L_x_10) ;  /* 0x0000000000288947 */ /* 0x000fea0003800000 */
[----:B------:R-:W4:Y:S02]  /*0c80*/  LDC R9, c[0x0][0x64c] ;  /* 0x00019300ff097b82 */ /* 0x000f240000000800 */
[----:B----4-:R-:W-:-:S05]  /*0c90*/  IADD3 R9, P0, R14, R9, RZ ;  /* 0x000000090e097210 */ /* 0x010fca0007f1e0ff */
        /* <DEDUP_REMOVED lines=8> */
.L_x_10:
[----:B-1----:R-:W-:Y:S01]  /*0d20*/  SHF.R.U64 R4, R4, R23, R5 ;  /* 0x0000001704047219 */ /* 0x002fe20000001205 */
[----:B0-----:R-:W-:Y:S01]  /*0d30*/  VIADD R6, R15, 0xffffffff ;  /* 0xffffffff0f067836 */ /* 0x001fe20000000000 */
[----:B------:R-:W-:Y:S01]  /*0d40*/  SHF.L.U32 R0, R25, R12, RZ ;  /* 0x0000000c19007219 */ /* 0x000fe200000006ff */
[----:B------:R-:W-:Y:S01]  /*0d50*/  IMAD.MOV.U32 R23, RZ, RZ, R27 ;  /* 0x000000ffff177224 */ /* 0x000fe200078e001b */
[----:B------:R-:W-:Y:S01]  /*0d60*/  LOP3.LUT R5, R29, R10, RZ, 0xc0, !PT ;  /* 0x0000000a1d057212 */ /* 0x000fe200078ec0ff */
[----:B------:R-:W-:Y:S01]  /*0d70*/  IMAD.MOV R7, RZ, RZ, -R4 ;  /* 0x000000ffff077224 */ /* 0x000fe200078e0a04 */
[----:B------:R-:W-:Y:S02]  /*0d80*/  SEL R3, R3, R28, !P1 ;  /* 0x0000001c03037207 */ /* 0x000fe40004800000 */
[----:B------:R-:W-:Y:S01]  /*0d90*/  LOP3.LUT R6, R13, R6, RZ, 0xc0, !PT ;  /* 0x000000060d067212 */ /* 0x000fe200078ec0ff */
[----:B------:R-:W-:Y:S02]  /*0da0*/  IMAD R4, R0, R4, R5 ;  /* 0x0000000400047224 */ /* 0x000fe400078e0205 */
[----:B--2---:R-:W-:-:S02]  /*0db0*/  IMAD R0, R7, R24, R14 ;  /* 0x0000001807007224 */ /* 0x004fc400078e020e */
[----:B---3--:R-:W-:Y:S02]  /*0dc0*/  IMAD R3, R4, R26, R3 ;  /* 0x0000001a04037224 */ /* 0x008fe400078e0203 */
[----:B------:R-:W-:Y:S02]  /*0dd0*/  IMAD R152, R0, R15, R6 ;  /* 0x0000000f00987224 */ /* 0x000fe400078e0206 */
[----:B------:R-:W-:-:S03]  /*0de0*/  IMAD.MOV.U32 R4, RZ, RZ, 0x1 ;  /* 0x00000001ff047424 */ /* 0x000fc600078e00ff */
[----:B------:R-:W-:Y:S02]  /*0df0*/  SEL R153, R152, R3, !P1 ;  /* 0x0000000398997207 */ /* 0x000fe40004800000 */
[----:B------:R-:W-:Y:S02]  /*0e00*/  PRMT R0, R4, 0x7610, R0 ;  /* 0x0000761004007816 */ /* 0x000fe40000000000 */
[----:B------:R-:W-:-:S07]  /*0e10*/  SEL R152, R3, R152, !P1 ;  /* 0x0000009803987207 */ /* 0x000fce0004800000 */
.L_x_8:
[----:B------:R-:W-:-:S08]  /*0e20*/  NOP ;  /* 0x0000000000007918 */ /* 0x000fd00000000000 */
[----:B------:R-:W0:Y:S02]  /*0e30*/  USETMAXREG.TRY_ALLOC.CTAPOOL UP0, 0xe8 ;  /* 0x000000e8000079c8 */ /* 0x000e240008000600 */
[----:B0-----:R-:W-:-:S13]  /*0e40*/  PLOP3.LUT P0, PT, PT, PT, UP0, 0x80, 0x0 ;  /* 0x000000000000781c */ /* 0x001fda0003f0f008 */
[----:B------:R-:W-:Y:S05]  /*0e50*/  @!P0 BRA `(.L_x_8) ;  /* 0xfffffffc00f08947 */ /* 0x000fea000383ffff */
[----:B------:R-:W-:Y:S01]  /*0e60*/  ULDC.64 UR4, c[0x0][0x598] ;  /* 0x0001660000047ab9 */ /* 0x000fe20000000a00 */
[----:B------:R-:W-:Y:S01]  /*0e70*/  ULDC.64 UR36, c[0x0][0x208] ;  /* 0x0000820000247ab9 */ /* 0x000fe20000000a00 */
[----:B------:R-:W-:-:S04]  /*0e80*/  ISETP.NE.U32.AND P0, PT, RZ, UR4, PT ;  /* 0x00000004ff007c0c */ /* 0x000fc8000bf05070 */
[----:B------:R-:W-:-:S13]  /*0e90*/  ISETP.NE.AND.EX P0, PT, RZ, UR5, PT, P0 ;  /* 0x00000005ff007c0c */ /* 0x000fda000bf05300 */
[----:B------:R-:W-:Y:S05]  /*0ea0*/  @!P0 BRA `(.L_x_11) ;  /* 0x00000000001c8947 */ /* 0x000fea0003800000 */
[----:B------:R-:W0:Y:S02]  /*0eb0*/  LDC.64 R4, c[0x0][0x598] ;  /* 0x00016600ff047b82 */ /* 0x000e240000000a00 */
[----:B0-----:R-:W2:Y:S02]  /*0ec0*/  LDG.E.64 R4, desc[UR36][R4.64] ;  /* 0x0000002404047981 */ /* 0x001ea4000c1e1b00 */
[----:B--2---:R-:W-:-:S04]  /*0ed0*/  ISETP.NE.U32.AND P0, PT, R4, RZ, PT ;  /* 0x000000ff0400720c */ /* 0x004fc80003f05070 */
[----:B------:R-:W-:-:S13]  /*0ee0*/  ISETP.NE.AND.EX P0, PT, R5, RZ, PT, P0 ;  /* 0x000000ff0500720c */ /* 0x000fda0003f05300 */
[----:B------:R-:W-:Y:S05]  /*0ef0*/  @!P0 BRA `(.L_x_11) ;  /* 0x0000000000088947 */ /* 0x000fea0003800000 */
[----:B------:R0:W5:Y:S01]  /*0f00*/  LD.E R154, desc[UR36][R4.64] ;  /* 0x00000024049a7980 */ /* 0x000162000c101900 */
[----:B------:R-:W-:Y:S05]  /*0f10*/  BRA `(.L_x_12) ;  /* 0x0000000000247947 */ /* 0x000fea0003800000 */
.L_x_11:
[----:B------:R-:W-:Y:S02]  /*0f20*/  ULDC.64 UR4, c[0x0][0x588] ;  /* 0x0001620000047ab9 */ /* 0x000fe40000000a00 */
[----:B------:R-:W-:-:S04]  /*0f30*/  ISETP.NE.U32.AND P0, PT, RZ, UR4, PT ;  /* 0x00000004ff007c0c */ /* 0x000fc8000bf05070 */
[----:B------:R-:W-:-:S13]  /*0f40*/  ISETP.NE.AND.EX P0, PT, RZ, UR5, PT, P0 ;  /* 0x00000005ff007c0c */ /* 0x000fda000bf05300 */
[----:B------:R-:W-:Y:S05]  /*0f50*/  @!P0 BRA `(.L_x_13) ;  /* 0x00000000000c8947 */ /* 0x000fea0003800000 */
[----:B------:R-:W0:Y:S02]  /*0f60*/  LDC.64 R154, c[0x0][0x588] ;  /* 0x00016200ff9a7b82 */ /* 0x000e240000000a00 */
[----:B0-----:R1:W5:Y:S01]  /*0f70*/  LDG.E R154, desc[UR36][R154.64] ;  /* 0x000000249a9a7981 */ /* 0x001362000c1e1900 */
[----:B------:R-:W-:Y:S05]  /*0f80*/  BRA `(.L_x_12) ;  /* 0x0000000000087947 */ /* 0x000fea0003800000 */
.L_x_13:
[----:B------:R-:W-:Y:S02]  /*0f90*/  ULDC UR4, c[0x0][0x580] ;  /* 0x0001600000047ab9 */ /* 0x000fe40000000800 */
[----:B------:R-:W-:-:S07]  /*0fa0*/  MOV R154, UR4 ;  /* 0x00000004009a7c02 */ /* 0x000fce0008000f00 */
.L_x_12:
[----:B------:R-:W-:Y:S02]  /*0fb0*/  ULDC.64 UR4, c[0x0][0x5a0] ;  /* 0x0001680000047ab9 */ /* 0x000fe40000000a00 */
[----:B------:R-:W-:-:S04]  /*0fc0*/  ISETP.NE.U32.AND P0, PT, RZ, UR4, PT ;  /* 0x00000004ff007c0c */ /* 0x000fc8000bf05070 */
[----:B------:R-:W-:-:S13]  /*0fd0*/  ISETP.NE.AND.EX P0, PT, RZ, UR5, PT, P0 ;  /* 0x00000005ff007c0c */ /* 0x000fda000bf05300 */
[----:B------:R-:W-:Y:S05]  /*0fe0*/  @!P0 BRA `(.L_x_14) ;  /* 0x00000000001c8947 */ /* 0x000fea0003800000 */
[----:B0-----:R-:W0:Y:S02]  /*0ff0*/  LDC.64 R4, c[0x0][0x5a0] ;  /* 0x00016800ff047b82 */ /* 0x001e240000000a00 */
[----:B0-----:R-:W2:Y:S02]  /*1000*/  LDG.E.64 R4, desc[UR36][R4.64] ;  /* 0x0000002404047981 */ /* 0x001ea4000c1e1b00 */
[----:B--2---:R-:W-:-:S04]  /*1010*/  ISETP.NE.U32.AND P0, PT, R4, RZ, PT ;  /* 0x000000ff0400720c */ /* 0x004fc80003f05070 */
[----:B------:R-:W-:-:S13]  /*1020*/  ISETP.NE.AND.EX P0, PT, R5, RZ, PT, P0 ;  /* 0x000000ff0500720c */ /* 0x000fda0003f05300 */
[----:B------:R-:W-:Y:S05]  /*1030*/  @!P0 BRA `(.L_x_14) ;  /* 0x0000000000088947 */ /* 0x000fea0003800000 */
[----:B-1----:R0:W5:Y:S01]  /*1040*/  LD.E R155, desc[UR36][R4.64] ;  /* 0x00000024049b7980 */ /* 0x002162000c101900 */
[----:B------:R-:W-:Y:S05]  /*1050*/  BRA `(.L_x_15) ;  /* 0x0000000000247947 */ /* 0x000fea0003800000 */
.L_x_14:
[----:B------:R-:W-:Y:S02]  /*1060*/  ULDC.64 UR4, c[0x0][0x590] ;  /* 0x0001640000047ab9 */ /* 0x000fe40000000a00 */
[----:B------:R-:W-:-:S04]  /*1070*/  ISETP.NE.U32.AND P0, PT, RZ, UR4, PT ;  /* 0x00000004ff007c0c */ /* 0x000fc8000bf05070 */
[----:B------:R-:W-:-:S13]  /*1080*/  ISETP.NE.AND.EX P0, PT, RZ, UR5, PT, P0 ;  /* 0x00000005ff007c0c */ /* 0x000fda000bf05300 */
[----:B------:R-:W-:Y:S05]  /*1090*/  @!P0 BRA `(.L_x_16) ;  /* 0x00000000000c8947 */ /* 0x000fea0003800000 */
[----:B0-----:R-:W1:Y:S02]  /*10a0*/  LDC.64 R4, c[0x0][0x590] ;  /* 0x00016400ff047b82 */ /* 0x001e640000000a00 */
[----:B-1----:R1:W5:Y:S01]  /*10b0*/  LDG.E R155, desc[UR36][R4.64] ;  /* 0x00000024049b7981 */ /* 0x002362000c1e1900 */
[----:B------:R-:W-:Y:S05]  /*10c0*/  BRA `(.L_x_15) ;  /* 0x0000000000087947 */ /* 0x000fea0003800000 */
.L_x_16:
[----:B------:R-:W-:Y:S02]  /*10d0*/  ULDC UR4, c[0x0][0x584] ;  /* 0x0001610000047ab9 */ /* 0x000fe40000000800 */
[----:B-1----:R-:W-:-:S07]  /*10e0*/  IMAD.U32 R155, RZ, RZ, UR4 ;  /* 0x00000004ff9b7e24 */ /* 0x002fce000f8e00ff */
.L_x_15:
[----:B------:R-:W-:-:S13]  /*10f0*/  LOP3.LUT P0, RZ, R0, 0xff, RZ, 0xc0, !PT ;  /* 0x000000ff00ff7812 */ /* 0x000fda000780c0ff */
[----:B------:R-:W-:Y:S05]  /*1100*/  @!P0 EXIT ;  /* 0x000000000000894d */ /* 0x000fea0003800000 */
[----:B------:R-:W-:Y:S01]  /*1110*/  ULDC UR4, c[0x0][0x28c] ;  /* 0x0000a30000047ab9 */ /* 0x000fe20000000800 */
[----:B------:R-:W-:Y:S01]  /*1120*/  LOP3.LUT R164, R19, 0x1, RZ, 0xfc, !PT ;  /* 0x0000000113a47812 */ /* 0x000fe200078efcff */
[----:B------:R-:W-:Y:S01]  /*1130*/  UIADD3 UR4, UR4, 0x3f, URZ ;  /* 0x0000003f04047890 */ /* 0x000fe2000fffe03f */
[----:B------:R-:W-:Y:S01]  /*1140*/  UMOV UR38, URZ ;  /* 0x0000003f00267c82 */ /* 0x000fe20008000000 */
[----:B------:R-:W-:Y:S02]  /*1150*/  UMOV UR39, URZ ;  /* 0x0000003f00277c82 */ /* 0x000fe40008000000 */
[----:B------:R-:W-:-:S04]  /*1160*/  USHF.R.S32.HI UR5, URZ, 0x1f, UR4 ;  /* 0x0000001f3f057899 */ /* 0x000fc80008011404 */
[----:B------:R-:W-:-:S04]  /*1170*/  ULEA.HI UR5, UR5, UR4, URZ, 0x6 ;  /* 0x0000000405057291 */ /* 0x000fc8000f8f303f */
[----:B------:R-:W-:-:S12]  /*1180*/  USHF.R.S32.HI UR40, URZ, 0x6, UR5 ;  /* 0x000000063f287899 */ /* 0x000fd80008011405 */
.L_x_288:
[----:B------:R-:W-:Y:S01]  /*1190*/  LOP3.LUT R0, R18, 0x80, RZ, 0xc0, !PT ;  /* 0x0000008012007812 */ /* 0x000fe200078ec0ff */
[----:B--2---:R-:W2:Y:S01]  /*11a0*/  S2UR UR7, SR_CgaCtaId ;  /* 0x00000000000779c3 */ /* 0x004ea20000008800 */
[----:B------:R-:W-:Y:S02]  /*11b0*/  UMOV UR6, 0x400 ;  /* 0x0000040000067882 */ /* 0x000fe40000000000 */
[----:B------:R-:W-:-:S06]  /*11c0*/  SHF.R.U32.HI R0, RZ, 0x7, R0 ;  /* 0x00000007ff007819 */ /* 0x000fcc0000011600 */
[----:B---3--:R-:W3:Y:S01]  /*11d0*/  SHFL.IDX PT, R0, R0, RZ, 0x1f ;  /* 0x00001fff00007589 */ /* 0x008ee200000e0000 */
[----:B--2---:R-:W-:Y:S01]  /*11e0*/  ULEA UR6, UR7, UR6, 0x18 ;  /* 0x0000000607067291 */ /* 0x004fe2000f8ec03f */
[----:B---3--:R-:W-:-:S13]  /*11f0*/  R2UR UR4, R0 ;  /* 0x00000000000472ca */ /* 0x008fda00000e0000 */
[----:B------:R-:W-:-:S04]  /*1200*/  ULEA.HI UR5, UR4, UR4, URZ, 0x1 ;  /* 0x0000000404057291 */ /* 0x000fc8000f8f083f */
[----:B------:R-:W-:-:S04]  /*1210*/  ULOP3.LUT UR5, UR5, 0x7fffe, URZ, 0xc0, !UPT ;  /* 0x0007fffe05057892 */ /* 0x000fc8000f8ec03f */
[----:B------:R-:W-:-:S03]  /*1220*/  UIADD3 UR5, UR4, -UR5, URZ ;  /* 0x8000000504057290 */ /* 0x000fc6000fffe03f */
[----:B------:R-:W-:Y:S01]  /*1230*/  ULDC UR4, c[0x0][0x28c] ;  /* 0x0000a30000047ab9 */ /* 0x000fe20000000800 */
[----:B------:R-:W-:Y:S01]  /*1240*/  ULEA UR5, UR5, UR6, 0xd ;  /* 0x0000000605057291 */ /* 0x000fe2000f8e683f */
[----:B------:R-:W-:-:S03]  /*1250*/  ISETP.LT.AND P0, PT, RZ, UR4, PT ;  /* 0x00000004ff007c0c */ /* 0x000fc6000bf01270 */
[----:B------:R-:W-:-:S04]  /*1260*/  UIADD3 UR5, UR5, 0x100, URZ ;  /* 0x0000010005057890 */ /* 0x000fc8000fffe03f */
[----:B------:R-:W-:-:S04]  /*1270*/  USHF.R.U32.HI UR5, URZ, 0x4, UR5 ;  /* 0x000000043f057899 */ /* 0x000fc80008011605 */
[----:B------:R-:W-:Y:S02]  /*1280*/  ULOP3.LUT UR41, UR5, 0x3fff, URZ, 0xc0, !UPT ;  /* 0x00003fff05297892 */ /* 0x000fe4000f8ec03f */
[----:B-1--45:R-:W-:Y:S10]  /*1290*/  @P0 BRA `(.L_x_17) ;  /* 0x0000000000400947 */ /* 0x032ff40003800000 */
[----:B------:R-:W-:Y:S01]  /*12a0*/  MOV R0, 0x0 ;  /* 0x0000000000007802 */ /* 0x000fe20000000f00 */
[----:B------:R-:W-:Y:S01]  /*12b0*/  ULDC.64 UR4, c[0x4][0x68] ;  /* 0x01001a0000047ab9 */ /* 0x000fe20000000a00 */
[----:B------:R-:W-:Y:S01]  /*12c0*/  ULDC.64 UR6, c[0x4][0x8] ;  /* 0x0100020000067ab9 */ /* 0x000fe20000000a00 */
[----:B01----:R-:W-:Y:S01]  /*12d0*/  IMAD.U32 R4, RZ, RZ, UR4 ;  /* 0x00000004ff047e24 */ /* 0x003fe2000f8e00ff */
[----:B------:R0:W1:Y:S01]  /*12e0*/  LDC.64 R14, c[0x4][R0] ;  /* 0x01000000000e7b82 */ /* 0x0000620000000a00 */
[----:B------:R-:W-:Y:S01]  /*12f0*/  IMAD.U32 R5, RZ, RZ, UR5 ;  /* 0x00000005ff057e24 */ /* 0x000fe2000f8e00ff */
[----:B------:R-:W-:Y:S01]  /*1300*/  ULDC.64 UR4, c[0x4][0x70] ;  /* 0x01001c0000047ab9 */ /* 0x000fe20000000a00 */
[----:B------:R-:W-:Y:S02]  /*1310*/  IMAD.U32 R10, RZ, RZ, UR6 ;  /* 0x00000006ff0a7e24 */ /* 0x000fe4000f8e00ff */
[----:B------:R-:W-:Y:S02]  /*1320*/  IMAD.U32 R6, RZ, RZ, UR4 ;  /* 0x00000004ff067e24 */ /* 0x000fe4000f8e00ff */
[----:B------:R-:W-:-:S02]  /*1330*/  IMAD.U32 R7, RZ, RZ, UR5 ;  /* 0x00000005ff077e24 */ /* 0x000fc4000f8e00ff */
[----:B------:R-:W-:Y:S02]  /*1340*/  IMAD.U32 R11, RZ, RZ, UR7 ;  /* 0x00000007ff0b7e24 */ /* 0x000fe4000f8e00ff */
[----:B------:R-:W-:Y:S02]  /*1350*/  IMAD.MOV.U32 R8, RZ, RZ, 0x1e1 ;  /* 0x000001e1ff087424 */ /* 0x000fe400078e00ff */
[----:B------:R-:W-:Y:S02]  /*1360*/  IMAD.MOV.U32 R12, RZ, RZ, 0x1 ;  /* 0x00000001ff0c7424 */ /* 0x000fe400078e00ff */
[----:B0-----:R-:W-:-:S07]  /*1370*/  IMAD.MOV.U32 R13, RZ, RZ, RZ ;  /* 0x000000ffff0d7224 */ /* 0x001fce00078e00ff */
[----:B------:R-:W-:-:S07]  /*1380*/  LEPC R20, `(.L_x_17) ;  /* 0x000000001014794e */ /* 0x000fce0000000000 */
[----:B-1---5:R-:W-:Y:S05]  /*1390*/  CALL.ABS.NOINC R14 ;  /* 0x000000000e007343 */ /* 0x022fea0003c00000 */
.L_x_17:
[----:B------:R-:W-:-:S13]  /*13a0*/  ISETP.NE.AND P0, PT, R164, 0x3, PT ;  /* 0x00000003a400780c */ /* 0x000fda0003f05270 */
[----:B------:R-:W-:Y:S05]  /*13b0*/  @!P0 BRA `(.L_x_18) ;  /* 0x0000000000048947 */ /* 0x000fea0003800000 */
[----:B------:R-:W-:Y:S01]  /*13c0*/  BPT.TRAP 0x1 ;  /* 0x000000040000795c */ /* 0x000fe20000300000 */
.L_x_18:
[----:B------:R-:W2:Y:S01]  /*13d0*/  S2UR UR5, SR_CgaCtaId ;  /* 0x00000000000579c3 */ /* 0x000ea20000008800 */
[----:B------:R-:W-:Y:S01]  /*13e0*/  UMOV UR4, 0x400 ;  /* 0x0000040000047882 */ /* 0x000fe20000000000 */
[----:B------:R-:W-:Y:S01]  /*13f0*/  IMAD.U32 R3, RZ, RZ, UR39 ;  /* 0x00000027ff037e24 */ /* 0x000fe2000f8e00ff */
[----:B------:R-:W-:-:S04]  /*1400*/  MOV R0, UR38 ;  /* 0x0000002600007c02 */ /* 0x000fc80008000f00 */
[----:B------:R-:W-:Y:S01]  /*1410*/  SHF.L.U32 R0, R0, 0x1f, RZ ;  /* 0x0000001f00007819 */ /* 0x000fe200000006ff */
[----:B--2---:R-:W-:-:S06]  /*1420*/  ULEA UR4, UR5, UR4, 0x18 ;  /* 0x0000000405047291 */ /* 0x004fcc000f8ec03f */
[----:B------:R-:W-:-:S04]  /*1430*/  IMAD.U32 R6, RZ, RZ, UR4 ;  /* 0x00000004ff067e24 */ /* 0x000fc8000f8e00ff */
[----:B------:R-:W-:-:S04]  /*1440*/  IMAD R3, R3, 0x8, R6 ;  /* 0x0000000803037824 */ /* 0x000fc800078e0206 */
[----:B------:R2:W3:Y:S01]  /*1450*/  SYNCS.PHASECHK.TRANS64.TRYWAIT P1, [R3+URZ], R0 ;  /* 0x00000000030075a7 */ /* 0x0004e2000802017f */
[----:B------:R-:W-:Y:S05]  /*1460*/  @!P0 BRA `(.L_x_19) ;  /* 0x0000000000048947 */ /* 0x000fea0003800000 */
[----:B------:R-:W-:Y:S01]  /*1470*/  BPT.TRAP 0x1 ;  /* 0x000000040000795c */ /* 0x000fe20000300000 */
.L_x_19:
[----:B---3--:R-:W-:Y:S05]  /*1480*/  @P1 BRA `(.L_x_20) ;  /* 0x0000000000081947 */ /* 0x008fea0003800000 */
[----:B------:R-:W3:Y:S02]  /*1490*/  SYNCS.PHASECHK.TRANS64.TRYWAIT P1, [R3+URZ], R0 ;  /* 0x00000000030075a7 */ /* 0x000ee4000802017f */
[----:B---3--:R-:W-:Y:S05]  /*14a0*/  @!P1 BRA `(.L_x_21) ;  /* 0x000000ac00f09947 */ /* 0x008fea0003800000 */
.L_x_20:
[----:B------:R-:W-:-:S04]  /*14b0*/  UISETP.LT.AND UP0, UPT, UR40, 0x1, UPT ;  /* 0x000000012800788c */ /* 0x000fc8000bf01270 */
[----:B------:R-:W-:-:S06]  /*14c0*/  USEL UR4, UR40, 0x1, UP0 ;  /* 0x0000000128047887 */ /* 0x000fcc0008000000 */
[----:B--23--:R-:W-:Y:S01]  /*14d0*/  IMAD.U32 R0, RZ, RZ, UR4 ;  /* 0x00000004ff007e24 */ /* 0x00cfe2000f8e00ff */
[----:B------:R-:W-:Y:S05]  /*14e0*/  WARPSYNC.ALL ;  /* 0x0000000000007948 */ /* 0x000fea0003800000 */
[----:B------:R-:W-:-:S04]  /*14f0*/  IADD3 R0, -R0, UR40, RZ ;  /* 0x0000002800007c10 */ /* 0x000fc8000fffe1ff */
[----:B------:R-:W-:Y:S02]  /*1500*/  ISETP.GE.AND P1, PT, R0, 0x1, PT ;  /* 0x000000010000780c */ /* 0x000fe40003f26270 */
[----:B------:R-:W-:Y:S01]  /*1510*/  R2UR UR4, R6 ;  /* 0x00000000060472ca */ /* 0x000fe200000e0000 */
[----:B------:R-:W-:Y:S01]  /*1520*/  WARPGROUP.ARRIVE ;  /* 0x00000000000079c5 */ /* 0x000fe20000000000 */
[----:B------:R-:W-:Y:S01]  /*1530*/  UMOV UR9, 0x40000040 ;  /* 0x4000004000097882 */ /* 0x000fe20000000000 */
[----:B------:R-:W-:-:S10]  /*1540*/  UMOV UR11, 0x40000040 ;  /* 0x40000040000b7882 */ /* 0x000fd40000000000 */
[----:B------:R-:W-:-:S04]  /*1550*/  UIADD3 UR4, UR4, 0x20100, URZ ;  /* 0x0002010004047890 */ /* 0x000fc8000fffe03f */
[----:B------:R-:W-:-:S04]  /*1560*/  USHF.R.U32.HI UR4, URZ, 0x4, UR4 ;  /* 0x000000043f047899 */ /* 0x000fc80008011604 */
[----:B------:R-:W-:Y:S02]  /*1570*/  ULOP3.LUT UR5, UR4, 0x3fff, URZ, 0xc0, !UPT ;  /* 0x00003fff04057892 */ /* 0x000fe4000f8ec03f */
[----:B------:R-:W-:Y:S02]  /*1580*/  ULOP3.LUT UR4, UR41, 0x10000, URZ, 0xfc, !UPT ;  /* 0x0001000029047892 */ /* 0x000fe4000f8efc3f */
[----:B------:R-:W-:Y:S02]  /*1590*/  ULOP3.LUT UR5, UR5, 0x10000, URZ, 0xfc, !UPT ;  /* 0x0001000005057892 */ /* 0x000fe4000f8efc3f */
[----:B------:R-:W-:Y:S02]  /*15a0*/  ULEA UR6, UR39, UR4, 0xb ;  /* 0x0000000427067291 */ /* 0x000fe4000f8e583f */
[----:B------:R-:W-:-:S05]  /*15b0*/  ULEA UR7, UR39, UR5, 0xa ;  /* 0x0000000527077291 */ /* 0x000fca000f8e503f */
[----:B------:R-:W-:Y:S02]  /*15c0*/  UMOV UR8, UR6 ;  /* 0x0000000600087c82 */ /* 0x000fe40008000000 */
[----:B------:R-:W-:Y:S02]  /*15d0*/  UMOV UR10, UR7 ;  /* 0x00000007000a7c82 */ /* 0x000fe40008000000 */
[----:B------:R-:W-:Y:S01]  /*15e0*/  HGMMA.64x128x16.F32.BF16 R88, gdesc[UR8], RZ, !UPT, gsb0 ;  /* 0x01e00000085879f0 */ /* 0x000fe2000c0018ff */
[----:B------:R-:W-:Y:S01]  /*15f0*/  UIADD3 UR8, UR6, 0x400, URZ ;  /* 0x0000040006087890 */ /* 0x000fe2000fffe03f */
[----:B------:R-:W-:Y:S01]  /*1600*/  UMOV UR9, 0x40000040 ;  /* 0x4000004000097882 */ /* 0x000fe20000000000 */
[----:B------:R-:W-:Y:S02]  /*1610*/  WARPGROUP.DEPBAR.LE gsb0, 0x0 ;  /* 0x00008000000079c5 */ /* 0x000fe40000010000 */
[----:B------:R-:W-:-:S07]  /*1620*/  WARPGROUP.ARRIVE ;  /* 0x00000000000079c5 */ /* 0x000fce0000000000 */
[----:B------:R-:W-:Y:S01]  /*1630*/  HGMMA.64x128x16.F32.BF16 R24, gdesc[UR8], RZ, !UPT, gsb0 ;  /* 0x01e00000081879f0 */ /* 0x000fe2000c0018ff */
[----:B------:R-:W-:Y:S02]  /*1640*/  UIADD3 UR8, UR6, 0x2, URZ ;  /* 0x0000000206087890 */ /* 0x000fe4000fffe03f */
[----:B------:R-:W-:Y:S01]  /*1650*/  UIADD3 UR10, UR7, 0x2, URZ ;  /* 0x00000002070a7890 */ /* 0x000fe2000fffe03f */
[----:B------:R-:W-:Y:S01]  /*1660*/  UMOV UR9, 0x40000040 ;  /* 0x4000004000097882 */ /* 0x000fe20000000000 */
[----:B------:R-:W-:Y:S01]  /*1670*/  UMOV UR11, 0x40000040 ;  /* 0x40000040000b7882 */ /* 0x000fe20000000000 */
[----:B------:R-:W-:Y:S02]  /*1680*/  WARPGROUP.DEPBAR.LE gsb0, 0x0 ;  /* 0x00008000000079c5 */ /* 0x000fe40000010000 */
[----:B------:R-:W-:-:S06]  /*1690*/  WARPGROUP.ARRIVE ;  /* 0x00000000000079c5 */ /* 0x000fcc0000000000 */
[----:B------:R-:W-:Y:S01]  /*16a0*/  HGMMA.64x128x16.F32.BF16 R88, gdesc[UR8], R88, gsb0 ;  /* 0x01e00000085879f0 */ /* 0x000fe20008001858 */
[----:B------:R-:W-:Y:S01]  /*16b0*/  UIADD3 UR8, UR6, 0x402, URZ ;  /* 0x0000040206087890 */ /* 0x000fe2000fffe03f */
[----:B------:R-:W-:Y:S01]  /*16c0*/  UMOV UR9, 0x40000040 ;  /* 0x4000004000097882 */ /* 0x000fe20000000000 */
[----:B------:R-:W-:Y:S02]  /*16d0*/  WARPGROUP.DEPBAR.LE gsb0, 0x0 ;  /* 0x00008000000079c5 */ /* 0x000fe40000010000 */
[----:B------:R-:W-:-:S07]  /*16e0*/  WARPGROUP.ARRIVE ;  /* 0x00000000000079c5 */ /* 0x000fce0000000000 */
[----:B------:R-:W-:Y:S01]  /*16f0*/  HGMMA.64x128x16.F32.BF16 R24, gdesc[UR8], R24, gsb0 ;  /* 0x01e00000081879f0 */ /* 0x000fe20008001818 */
        /* <DEDUP_REMOVED lines=23> */
[----:B------:R-:W-:Y:S03]  /*1870*/  HGMMA.64x128x16.F32.BF16 R24, gdesc[UR8], R24, gsb0 ;  /* 0x01e00000081879f0 */ /* 0x000fe60008001818 */
[----:B------:R-:W-:Y:S02]  /*1880*/  WARPGROUP.DEPBAR.LE gsb0, 0x0 ;  /* 0x00008000000079c5 */ /* 0x000fe40000010000 */
[----:B------:R-:W-:Y:S05]  /*1890*/  @!P1 BRA `(.L_x_22) ;  /* 0x0000000400749947 */ /* 0x000fea0003800000 */
[----:B------:R-:W-:Y:S02]  /*18a0*/  UIADD3 UR6, UR39, 0x1, URZ ;  /* 0x0000000127067890 */ /* 0x000fe4000fffe03f */
[----:B------:R-:W-:Y:S02]  /*18b0*/  IMAD.U32 R3, RZ, RZ, UR39 ;  /* 0x00000027ff037e24 */ /* 0x000fe4000f8e00ff */
[----:B------:R-:W-:-:S04]  /*18c0*/  UISETP.NE.AND UP0, UPT, UR6, 0x4, UPT ;  /* 0x000000040600788c */ /* 0x000fc8000bf05270 */
[----:B------:R-:W-:Y:S02]  /*18d0*/  USEL UR7, URZ, 0x1, UP0 ;  /* 0x000000013f077887 */ /* 0x000fe40008000000 */
[----:B------:R-:W-:Y:S02]  /*18e0*/  USEL UR6, UR6, URZ, UP0 ;  /* 0x0000003f06067287 */ /* 0x000fe40008000000 */
[----:B------:R-:W-:-:S06]  /*18f0*/  ULOP3.LUT UR7, UR38, UR7, URZ, 0x3c, !UPT ;  /* 0x0000000726077292 */ /* 0x000fcc000f8e3c3f */
[----:B------:R-:W-:-:S07]  /*1900*/  IMAD.U32 R7, RZ, RZ, UR7 ;  /* 0x00000007ff077e24 */ /* 0x000fce000f8e00ff */
.L_x_29:
[----:B------:R-:W-:Y:S05]  /*1910*/  @!P0 BRA `(.L_x_23) ;  /* 0x0000000000048947 */ /* 0x000fea0003800000 */
[----:B------:R-:W-:Y:S01]  /*1920*/  BPT.TRAP 0x1 ;  /* 0x000000040000795c */ /* 0x000fe20000300000 */
.L_x_23:
[----:B------:R-:W2:Y:S01]  /*1930*/  S2UR UR8, SR_CgaCtaId ;  /* 0x00000000000879c3 */ /* 0x000ea20000008800 */
[----:B------:R-:W-:Y:S01]  /*1940*/  UMOV UR7, 0x400 ;  /* 0x0000040000077882 */ /* 0x000fe20000000000 */
[----:B01----:R-:W-:Y:S01]  /*1950*/  IMAD.U32 R5, RZ, RZ, UR6 ;  /* 0x00000006ff057e24 */ /* 0x003fe2000f8e00ff */
[----:B------:R-:W-:Y:S01]  /*1960*/  SHF.L.U32 R4, R7, 0x1f, RZ ;  /* 0x0000001f07047819 */ /* 0x000fe200000006ff */
[----:B--2---:R-:W-:-:S06]  /*1970*/  ULEA UR7, UR8, UR7, 0x18 ;  /* 0x0000000708077291 */ /* 0x004fcc000f8ec03f */
[----:B------:R-:W-:-:S04]  /*1980*/  IMAD.U32 R6, RZ, RZ, UR7 ;  /* 0x00000007ff067e24 */ /* 0x000fc8000f8e00ff */
[----:B------:R-:W-:-:S04]  /*1990*/  IMAD R5, R5, 0x8, R6 ;  /* 0x0000000805057824 */ /* 0x000fc800078e0206 */
[----:B------:R0:W1:Y:S01]  /*19a0*/  SYNCS.PHASECHK.TRANS64.TRYWAIT P1, [R5+URZ], R4 ;  /* 0x00000004050075a7 */ /* 0x000062000802017f */
[----:B------:R-:W-:Y:S05]  /*19b0*/  @!P0 BRA `(.L_x_24) ;  /* 0x0000000000048947 */ /* 0x000fea0003800000 */
[----:B------:R-:W-:Y:S01]  /*19c0*/  BPT.TRAP 0x1 ;  /* 0x000000040000795c */ /* 0x000fe20000300000 */
.L_x_24:
[----:B-1----:R-:W-:Y:S05]  /*19d0*/  @P1 BRA `(.L_x_25) ;  /* 0x0000000000081947 */ /* 0x002fea0003800000 */
[----:B------:R-:W1:Y:S02]  /*19e0*/  SYNCS.PHASECHK.TRANS64.TRYWAIT P1, [R5+URZ], R4 ;  /* 0x00000004050075a7 */ /* 0x000e64000802017f */
[----:B-1----:R-:W-:Y:S05]  /*19f0*/  @!P1 BRA `(.L_x_26) ;  /* 0x000000a800b09947 */ /* 0x002fea0003800000 */
.L_x_25:
[----:B------:R-:W-:Y:S01]  /*1a00*/  ULEA UR7, UR6, UR4, 0xb ;  /* 0x0000000406077291 */ /* 0x000fe2000f8e583f */
[----:B------:R-:W-:Y:S01]  /*1a10*/  WARPGROUP.ARRIVE ;  /* 0x00000000000079c5 */ /* 0x000fe20000000000 */
[----:B------:R-:W-:Y:S01]  /*1a20*/  ULEA UR12, UR6, UR5, 0xa ;  /* 0x00000005060c7291 */ /* 0x000fe2000f8e503f */
[----:B------:R-:W-:Y:S01]  /*1a30*/  UMOV UR9, 0x40000040 ;  /* 0x4000004000097882 */ /* 0x000fe20000000000 */
[----:B------:R-:W-:-:S03]  /*1a40*/  UMOV UR11, 0x40000040 ;  /* 0x40000040000b7882 */ /* 0x000fc60000000000 */
[----:B------:R-:W-:Y:S02]  /*1a50*/  UMOV UR8, UR7 ;  /* 0x0000000700087c82 */ /* 0x000fe40008000000 */
[----:B------:R-:W-:Y:S02]  /*1a60*/  UMOV UR10, UR12 ;  /* 0x0000000c000a7c82 */ /* 0x000fe40008000000 */
        /* <DEDUP_REMOVED lines=44> */
[----:B------:R-:W-:Y:S01]  /*1d30*/  BPT.TRAP 0x1 ;  /* 0x000000040000795c */ /* 0x000fe20000300000 */
.L_x_27:
[----:B------:R-:W-:-:S13]  /*1d40*/  ISETP.NE.AND P1, PT, R156, RZ, PT ;  /* 0x000000ff9c00720c */ /* 0x000fda0003f25270 */
[----:B01----:R-:W-:-:S04]  /*1d50*/  @P1 IMAD R4, R3, 0x8, R6 ;  /* 0x0000000803041824 */ /* 0x003fc800078e0206 */
[----:B------:R-:W-:-:S05]  /*1d60*/  @P1 VIADD R5, R4, 0x20 ;  /* 0x0000002004051836 */ /* 0x000fca0000000000 */
[----:B------:R-:W-:-:S04]  /*1d70*/  @P1 PRMT R5, R22, 0x654, R5 ;  /* 0x0000065416051816 */ /* 0x000fc80000000005 */
[----:B------:R0:W-:Y:S01]  /*1d80*/  @P1 SYNCS.ARRIVE.TRANS64.RED.A1T0 RZ, [R5+URZ], RZ ;  /* 0x000000ff05ff19a7 */ /* 0x0001e2000810043f */
[----:B------:R-:W-:-:S13]  /*1d90*/  ISETP.GT.U32.AND P1, PT, R19, 0x1, PT ;  /* 0x000000011300780c */ /* 0x000fda0003f24070 */
[----:B0-----:R-:W-:Y:S05]  /*1da0*/  @P1 BRA `(.L_x_28) ;  /* 0x0000000000041947 */ /* 0x001fea0003800000 */
[----:B------:R-:W-:Y:S01]  /*1db0*/  BPT.TRAP 0x1 ;  /* 0x000000040000795c */ /* 0x000fe20000300000 */
.L_x_28:
[----:B------:R-:W-:Y:S01]  /*1dc0*/  UIADD3 UR6, UR6, 0x1, URZ ;  /* 0x0000000106067890 */ /* 0x000fe2000fffe03f */
[C---:B------:R-:W-:Y:S01]  /*1dd0*/  ISETP.GT.AND P2, PT, R0.reuse, 0x1, PT ;  /* 0x000000010000780c */ /* 0x040fe20003f44270 */
[----:B------:R-:W-:Y:S01]  /*1de0*/  VIADD R3, R3, 0x1 ;  /* 0x0000000103037836 */ /* 0x000fe20000000000 */
[----:B------:R-:W-:Y:S01]  /*1df0*/  IADD3 R0, R0, -0x1, RZ ;  /* 0xffffffff00007810 */ /* 0x000fe20007ffe0ff */
[----:B------:R-:W-:-:S03]  /*1e00*/  UISETP.NE.AND UP0, UPT, UR6, 0x4, UPT ;  /* 0x000000040600788c */ /* 0x000fc6000bf05270 */
[C---:B------:R-:W-:Y:S01]  /*1e10*/  ISETP.NE.AND P1, PT, R3.reuse, 0x4, PT ;  /* 0x000000040300780c */ /* 0x040fe20003f25270 */
[----:B------:R-:W-:Y:S02]  /*1e20*/  USEL UR7, URZ, 0x1, UP0 ;  /* 0x000000013f077887 */ /* 0x000fe40008000000 */
[----:B------:R-:W-:Y:S01]  /*1e30*/  USEL UR6, UR6, URZ, UP0 ;  /* 0x0000003f06067287 */ /* 0x000fe20008000000 */
[----:B------:R-:W-:-:S03]  /*1e40*/  SEL R3, R3, RZ, P1 ;  /* 0x000000ff03037207 */ /* 0x000fc60000800000 */
[----:B------:R-:W-:Y:S01]  /*1e50*/  LOP3.LUT R7, R7, UR7, RZ, 0x3c, !PT ;  /* 0x0000000707077c12 */ /* 0x000fe2000f8e3cff */
[----:B------:R-:W-:Y:S07]  /*1e60*/  @P2 BRA `(.L_x_29) ;  /* 0xfffffff800a82947 */ /* 0x000fee000383ffff */
.L_x_22:
[----:B------:R-:W2:Y:S02]  /*1e70*/  LDC R0, c[0x0][0x28c] ;  /* 0x0000a300ff007b82 */ /* 0x000ea40000000800 */
[----:B--2---:R-:W-:-:S13]  /*1e80*/  ISETP.GE.AND P1, PT, R0, 0x1, PT ;  /* 0x000000010000780c */ /* 0x004fda0003f26270 */
[----:B------:R-:W-:Y:S05]  /*1e90*/  @!P1 BRA `(.L_x_30) ;  /* 0x0000000000409947 */ /* 0x000fea0003800000 */
[----:B------:R-:W-:Y:S05]  /*1ea0*/  @!P0 BRA `(.L_x_31) ;  /* 0x0000000000048947 */ /* 0x000fea0003800000 */
[----:B------:R-:W-:Y:S01]  /*1eb0*/  BPT.TRAP 0x1 ;  /* 0x000000040000795c */ /* 0x000fe20000300000 */
.L_x_31:
[----:B------:R-:W-:Y:S01]  /*1ec0*/  ISETP.NE.AND P0, PT, R156, RZ, PT ;  /* 0x000000ff9c00720c */ /* 0x000fe20003f05270 */
[----:B------:R-:W-:-:S12]  /*1ed0*/  UISETP.LT.AND UP1, UPT, UR40, 0x1, UPT ;  /* 0x000000012800788c */ /* 0x000fd8000bf21270 */
[----:B------:R-:W-:-:S05]  /*1ee0*/  VOTEU.ANY UP0, P0 ;  /* 0x00000000003f7886 */ /* 0x000fca0000000100 */
[----:B------:R-:W-:-:S04]  /*1ef0*/  @UP0 USEL UR4, UR40, 0x1, UP1 ;  /* 0x0000000128040887 */ /* 0x000fc80008800000 */
[----:B------:R-:W-:-:S06]  /*1f00*/  @UP0 UIADD3 UR4, UR39, UR40, -UR4 ;  /* 0x0000002827040290 */ /* 0x000fcc000fffe804 */
[----:B------:R-:W-:-:S04]  /*1f10*/  IMAD.U32 R0, RZ, RZ, UR4 ;  /* 0x00000004ff007e24 */ /* 0x000fc8000f8e00ff */
[----:B------:R-:W-:-:S05]  /*1f20*/  @P0 IMAD.SHL.U32 R0, R0, 0x8, RZ ;  /* 0x0000000800000824 */ /* 0x000fca00078e00ff */
[----:B------:R-:W-:-:S04]  /*1f30*/  @P0 LOP3.LUT R0, R0, 0x18, RZ, 0xc0, !PT ;  /* 0x0000001800000812 */ /* 0x000fc800078ec0ff */
[----:B------:R-:W-:-:S04]  /*1f40*/  @P0 IADD3 R3, R6, 0x20, R0 ;  /* 0x0000002006030810 */ /* 0x000fc80007ffe000 */
[----:B------:R-:W-:-:S04]  /*1f50*/  @P0 PRMT R3, R22, 0x654, R3 ;  /* 0x0000065416030816 */ /* 0x000fc80000000003 */
[----:B------:R2:W-:Y:S01]  /*1f60*/  @P0 SYNCS.ARRIVE.TRANS64.RED.A1T0 RZ, [R3+URZ], RZ ;  /* 0x000000ff03ff09a7 */ /* 0x0005e2000810043f */
[----:B------:R-:W-:-:S13]  /*1f70*/  ISETP.GT.U32.AND P0, PT, R19, 0x1, PT ;  /* 0x000000011300780c */ /* 0x000fda0003f04070 */
[----:B--2---:R-:W-:Y:S05]  /*1f80*/  @P0 BRA `(.L_x_30) ;  /* 0x0000000000040947 */ /* 0x004fea0003800000 */
[----:B------:R-:W-:Y:S01]  /*1f90*/  BPT.TRAP 0x1 ;  /* 0x000000040000795c */ /* 0x000fe20000300000 */
.L_x_30:
[----:B------:R-:W2:Y:S01]  /*1fa0*/  LDC R6, c[0x0][0x288] ;  /* 0x0000a200ff067b82 */ /* 0x000ea20000000800 */
[--C-:B------:R-:W-:Y:S01]  /*1fb0*/  SHF.R.U32.HI R0, RZ, 0x2, R18.reuse ;  /* 0x00000002ff007819 */ /* 0x100fe20000011612 */
[----:B------:R-:W-:Y:S01]  /*1fc0*/  UIADD3 UR39, UR40, UR39, URZ ;  /* 0x0000002728277290 */ /* 0x000fe2000fffe03f */
[----:B01----:R-:W-:Y:S01]  /*1fd0*/  SHF.R.U32.HI R5, RZ, 0x7, R18 ;  /* 0x00000007ff057819 */ /* 0x003fe20000011612 */
[----:B------:R-:W-:Y:S01]  /*1fe0*/  IMAD.SHL.U32 R11, R153, 0x80, RZ ;  /* 0x00000080990b7824 */ /* 0x000fe200078e00ff */
[----:B------:R-:W-:Y:S01]  /*1ff0*/  LOP3.LUT R3, R0, 0x7, RZ, 0xc0, !PT ;  /* 0x0000000700037812 */ /* 0x000fe200078ec0ff */
[----:B------:R-:W-:Y:S01]  /*2000*/  USHF.R.U32.HI UR4, URZ, 0x2, UR39 ;  /* 0x000000023f047899 */ /* 0x000fe20008011627 */
[----:B------:R-:W-:Y:S01]  /*2010*/  LOP3.LUT R4, R18, 0x60, RZ, 0xc0, !PT ;  /* 0x0000006012047812 */ /* 0x000fe200078ec0ff */
[----:B------:R-:W-:Y:S01]  /*2020*/  ULDC UR8, c[0x0][0x284] ;  /* 0x0000a10000087ab9 */ /* 0x000fe20000000800 */
[----:B------:R-:W-:Y:S01]  /*2030*/  LOP3.LUT R0, R5, 0x1, RZ, 0xc0, !PT ;  /* 0x0000000105007812 */ /* 0x000fe200078ec0ff */
[----:B------:R-:W-:Y:S01]  /*2040*/  ULOP3.LUT UR4, UR4, 0x1, URZ, 0xc0, !UPT ;  /* 0x0000000104047892 */ /* 0x000fe2000f8ec03f */
[----:B------:R-:W-:Y:S01]  /*2050*/  SHF.R.U32.HI R8, RZ, 0x1, R4 ;  /* 0x00000001ff087819 */ /* 0x000fe20000011604 */
[----:B------:R-:W-:Y:S01]  /*2060*/  UISETP.GT.U32.AND UP1, UPT, UR39, 0x3, UPT ;  /* 0x000000032700788c */ /* 0x000fe2000bf24070 */
[----:B------:R-:W-:Y:S01]  /*2070*/  SHF.R.S32.HI R15, RZ, 0x1f, R23 ;  /* 0x0000001fff0f7819 */ /* 0x000fe20000011417 */
[----:B------:R-:W-:Y:S01]  /*2080*/  IMAD.SHL.U32 R4, R0, 0x40, RZ ;  /* 0x0000004000047824 */ /* 0x000fe200078e00ff */
[----:B------:R-:W-:Y:S01]  /*2090*/  IADD3 R5, RZ, -R8, -R3 ;  /* 0x80000008ff057210 */ /* 0x000fe20007ffe803 */
[----:B------:R-:W-:Y:S01]  /*20a0*/  UISETP.NE.U32.AND UP0, UPT, UR4, 0x1, UPT ;  /* 0x000000010400788c */ /* 0x000fe2000bf05070 */
[----:B------:R-:W-:-:S02]  /*20b0*/  ULDC.64 UR6, c[0x0][0x5d0] ;  /* 0x0001740000067ab9 */ /* 0x000fc40000000a00 */
[----:B------:R-:W-:Y:S01]  /*20c0*/  LOP3.LUT R165, R4, 0x40, R3, 0xe2, !PT ;  /* 0x0000004004a57812 */ /* 0x000fe200078ee203 */
[----:B------:R-:W-:Y:S01]  /*20d0*/  IMAD R157, R0, -0x40, R5 ;  /* 0xffffffc0009d7824 */ /* 0x000fe200078e0205 */
[----:B------:R-:W-:Y:S01]  /*20e0*/  LOP3.LUT R3, R18, 0x3, RZ, 0xc0, !PT ;  /* 0x0000000312037812 */ /* 0x000fe200078ec0ff */
[----:B------:R-:W-:Y:S01]  /*20f0*/  IMAD.SHL.U32 R0, R152, 0x100, RZ ;  /* 0x0000010098007824 */ /* 0x000fe200078e00ff */
[----:B------:R-:W-:Y:S01]  /*2100*/  UISETP.LT.U32.AND UP1, UPT, UR40, 0x4, UP1 ;  /* 0x000000042800788c */ /* 0x000fe20008f21070 */
[----:B--2---:R-:W-:Y:S01]  /*2110*/  ISETP.GE.AND P0, PT, R11, R6, PT ;  /* 0x000000060b00720c */ /* 0x004fe20003f06270 */
[----:B------:R-:W-:Y:S01]  /*2120*/  UISETP.GT.U32.AND UP0, UPT, UR40, 0x3, !UP0 ;  /* 0x000000032800788c */ /* 0x000fe2000c704070 */
[----:B------:R-:W-:Y:S01]  /*2130*/  IMAD R10, R3, -0x2, R6 ;  /* 0xfffffffe030a7824 */ /* 0x000fe200078e0206 */
[----:B------:R-:W-:Y:S01]  /*2140*/  USEL UR5, URZ, 0x1, !UP1 ;  /* 0x000000013f057887 */ /* 0x000fe2000c800000 */
[----:B------:R-:W-:Y:S01]  /*2150*/  IMAD.SHL.U32 R6, R18, 0x2, RZ ;  /* 0x0000000212067824 */ /* 0x000fe200078e00ff */
[----:B------:R-:W-:Y:S01]  /*2160*/  ISETP.GE.OR P0, PT, R0, UR8, P0 ;  /* 0x0000000800007c0c */ /* 0x000fe20008706670 */
[----:B------:R-:W-:Y:S01]  /*2170*/  IMAD R4, R15, UR6, RZ ;  /* 0x000000060f047c24 */ /* 0x000fe2000f8e02ff */
[----:B------:R-:W-:Y:S01]  /*2180*/  USEL UR4, URZ, 0x1, !UP0 ;  /* 0x000000013f047887 */ /* 0x000fe2000c000000 */
[----:B------:R-:W-:Y:S01]  /*2190*/  IMAD.WIDE R152, R152, 0x100, RZ ;  /* 0x0000010098987825 */ /* 0x000fe200078e02ff */
[----:B------:R-:W-:Y:S01]  /*21a0*/  LOP3.LUT R6, R11, 0x6, R6, 0xf8, !PT ;  /* 0x000000060b067812 */ /* 0x000fe200078ef806 */
[----:B------:R-:W-:Y:S01]  /*21b0*/  ULOP3.LUT UR39, UR39, 0x3, URZ, 0xc0, !UPT ;  /* 0x0000000327277892 */ /* 0x000fe2000f8ec03f */
[----:B------:R-:W-:Y:S01]  /*21c0*/  IADD3 R157, -R0, UR8, R157 ;  /* 0x00000008009d7c10 */ /* 0x000fe2000fffe19d */
[----:B------:R-:W-:Y:S01]  /*21d0*/  IMAD R9, R23, UR7, R4 ;  /* 0x0000000717097c24 */ /* 0x000fe2000f8e0204 */
[----:B------:R-:W-:Y:S01]  /*21e0*/  SHF.R.S32.HI R7, RZ, 0x1f, R6 ;  /* 0x0000001fff077819 */ /* 0x000fe20000011406 */
[----:B------:R-:W-:Y:S01]  /*21f0*/  ULOP3.LUT UR38, UR4, UR38, UR5, 0x96, !UPT ;  /* 0x0000002604267292 */ /* 0x000fe2000f8e9605 */
[----:B------:R-:W-:Y:S01]  /*2200*/  LOP3.LUT R165, R152, R165, R8, 0xfe, !PT ;  /* 0x000000a598a57212 */ /* 0x000fe200078efe08 */
[----:B------:R-:W-:-:S02]  /*2210*/  IMAD.IADD R0, R10, 0x1, -R11 ;  /* 0x000000010a007824 */ /* 0x000fc400078e0a0b */
[----:B------:R-:W-:-:S04]  /*2220*/  IMAD.WIDE.U32 R4, R23, UR6, R6 ;  /* 0x0000000617047c25 */ /* 0x000fc8000f8e0006 */
[----:B------:R-:W-:Y:S02]  /*2230*/  IMAD.IADD R9, R5, 0x1, R9 ;  /* 0x0000000105097824 */ /* 0x000fe400078e0209 */
[----:B------:R-:W-:Y:S02]  /*2240*/  IMAD.MOV.U32 R3, RZ, RZ, -0x1 ;  /* 0xffffffffff037424 */ /* 0x000fe400078e00ff */
[----:B------:R-:W-:Y:S01]  /*2250*/  IMAD.MOV.U32 R8, RZ, RZ, R4 ;  /* 0x000000ffff087224 */ /* 0x000fe200078e0004 */
[----:B------:R-:W-:Y:S06]  /*2260*/  @P0 BRA `(.L_x_32) ;  /* 0x0000008400700947 */ /* 0x000fec0003800000 */
[----:B------:R-:W0:Y:S01]  /*2270*/  LDC.64 R4, c[0x0][0x5c8] ;  /* 0x00017200ff047b82 */ /* 0x000e220000000a00 */
[----:B-----5:R-:W-:Y:S01]  /*2280*/  FSETP.NEU.AND P1, PT, R155, RZ, PT ;  /* 0x000000ff9b00720b */ /* 0x020fe20003f2d000 */
[----:B------:R-:W-:Y:S01]  /*2290*/  BSSY B0, `(.L_x_32) ;  /* 0x0000859000007945 */ /* 0x000fe20003800000 */
[----:B------:R-:W-:-:S04]  /*22a0*/  ISETP.GT.AND P2, PT, R157, RZ, PT ;  /* 0x000000ff9d00720c */ /* 0x000fc80003f44270 */
[----:B------:R-:W-:Y:S01]  /*22b0*/  ISETP.GT.AND P0, PT, R0, RZ, P2 ;  /* 0x000000ff0000720c */ /* 0x000fe20001704270 */
[-C--:B0-----:R-:W-:Y:S02]  /*22c0*/  IMAD R10, R153, R4.reuse, RZ ;  /* 0x00000004990a7224 */ /* 0x081fe400078e02ff */
[----:B------:R-:W-:-:S04]  /*22d0*/  IMAD.WIDE.U32 R166, R165, R4, R8 ;  /* 0x00000004a5a67225 */ /* 0x000fc800078e0008 */
[----:B------:R-:W-:-:S04]  /*22e0*/  IMAD R9, R165, R5, R10 ;  /* 0x00000005a5097224 */ /* 0x000fc800078e020a */
[----:B------:R-:W-:Y:S01]  /*22f0*/  IMAD.IADD R171, R167, 0x1, R9 ;  /* 0x00000001a7ab7824 */ /* 0x000fe200078e0209 */
[----:B------:R-:W-:Y:S06]  /*2300*/  @!P1 BRA `(.L_x_33) ;  /* 0x0000006000209947 */ /* 0x000fec0003800000 */
[----:B------:R-:W0:Y:S01]  /*2310*/  LDC.64 R10, c[0x0][0x5b8] ;  /* 0x00016e00ff0a7b82 */ /* 0x000e220000000a00 */
[----:B------:R-:W-:-:S07]  /*2320*/  ULDC.64 UR4, c[0x0][0x5c0] ;  /* 0x0001700000047ab9 */ /* 0x000fce0000000a00 */
[----:B------:R-:W1:Y:S08]  /*2330*/  LDC.64 R12, c[0x0][0x5b0] ;  /* 0x00016c00ff0c7b82 */ /* 0x000e700000000a00 */
[----:B------:R-:W2:Y:S01]  /*2340*/  LDC.64 R8, c[0x0][0x5a8] ;  /* 0x00016a00ff087b82 */ /* 0x000ea20000000a00 */
[----:B0-----:R-:W-:-:S04]  /*2350*/  IMAD R14, R15, R10, RZ ;  /* 0x0000000a0f0e7224 */ /* 0x001fc800078e02ff */
[C---:B------:R-:W-:Y:S02]  /*2360*/  IMAD R11, R23.reuse, R11, R14 ;  /* 0x0000000b170b7224 */ /* 0x040fe400078e020e */
[----:B------:R-:W-:-:S04]  /*2370*/  IMAD.WIDE.U32 R14, R23, R10, R6 ;  /* 0x0000000a170e7225 */ /* 0x000fc800078e0006 */
[----:B-1----:R-:W-:Y:S01]  /*2380*/  IMAD R20, R153, R12, RZ ;  /* 0x0000000c99147224 */ /* 0x002fe200078e02ff */
[----:B------:R-:W-:-:S03]  /*2390*/  IADD3 R21, R15, R11, RZ ;  /* 0x0000000b0f157210 */ /* 0x000fc60007ffe0ff */
[----:B------:R-:W-:Y:S02]  /*23a0*/  IMAD R169, R165, R13, R20 ;  /* 0x0000000da5a97224 */ /* 0x000fe400078e0214 */
[----:B------:R-:W-:-:S04]  /*23b0*/  IMAD.MOV.U32 R20, RZ, RZ, R14 ;  /* 0x000000ffff147224 */ /* 0x000fc800078e000e */
[----:B------:R-:W-:-:S04]  /*23c0*/  IMAD.WIDE.U32 R158, R165, R12, R20 ;  /* 0x0000000ca59e7225 */ /* 0x000fc800078e0014 */
[----:B------:R-:W-:Y:S01]  /*23d0*/  IMAD.IADD R159, R159, 0x1, R169 ;  /* 0x000000019f9f7824 */ /* 0x000fe200078e02a9 */
[----:B--2---:R-:W-:-:S04]  /*23e0*/  LEA R160, P1, R158, R8, 0x1 ;  /* 0x000000089ea07211 */ /* 0x004fc800078208ff */
[----:B------:R-:W-:-:S05]  /*23f0*/  LEA.HI.X R161, R158, R9, R159, 0x1, P1 ;  /* 0x000000099ea17211 */ /* 0x000fca00008f0c9f */
[----:B------:R-:W2:Y:S01]  /*2400*/  @P0 LDG.E.LTC128B.U16 R167, desc[UR36][R160.64] ;  /* 0x00000024a0a70981 */ /* 0x000ea2000c1e1520 */
[----:B------:R-:W-:Y:S01]  /*2410*/  IMAD.WIDE.U32 R162, R165, R12, R6 ;  /* 0x0000000ca5a27225 */ /* 0x000fe200078e0006 */
[----:B------:R-:W-:Y:S01]  /*2420*/  ISETP.GT.AND P3, PT, R0, 0x1, P2 ;  /* 0x000000010000780c */ /* 0x000fe20001764270 */
[----:B------:R-:W-:Y:S02]  /*2430*/  BSSY B1, `(.L_x_34) ;  /* 0x0000013000017945 */ /* 0x000fe40003800000 */
[----:B------:R-:W-:Y:S02]  /*2440*/  IMAD.IADD R163, R169, 0x1, R163 ;  /* 0x00000001a9a37824 */ /* 0x000fe400078e02a3 */
[----:B------:R-:W-:-:S04]  /*2450*/  IMAD.WIDE.U32 R162, R23, R10, R162 ;  /* 0x0000000a17a27225 */ /* 0x000fc800078e00a2 */
[----:B--2---:R-:W-:-:S04]  /*2460*/  IMAD.U32 R158, R167, 0x10000, RZ ;  /* 0x00010000a79e7824 */ /* 0x004fc800078e00ff */
[----:B------:R-:W-:Y:S01]  /*2470*/  FMUL R159, R158, R155 ;  /* 0x0000009b9e9f7220 */ /* 0x000fe20000400000 */
[----:B------:R-:W-:-:S03]  /*2480*/  LEA R158, P1, R166, UR4, 0x1 ;  /* 0x00000004a69e7c11 */ /* 0x000fc6000f8208ff */
[----:B------:R-:W-:Y:S01]  /*2490*/  FFMA R159, R88, R154, R159 ;  /* 0x0000009a589f7223 */ /* 0x000fe2000000009f */
[----:B------:R-:W-:-:S04]  /*24a0*/  IMAD.IADD R88, R11, 0x1, R163 ;  /* 0x000000010b587824 */ /* 0x000fc800078e02a3 */
[----:B------:R-:W-:Y:S02]  /*24b0*/  F2FP.BF16.F32.PACK_AB R161, RZ, R159 ;  /* 0x0000009fffa1723e */ /* 0x000fe400000010ff */
[----:B------:R-:W-:Y:S02]  /*24c0*/  LEA.HI.X R159, R166, UR5, R171, 0x1, P1 ;  /* 0x00000005a69f7c11 */ /* 0x000fe400088f0cab */
[----:B------:R-:W-:Y:S02]  /*24d0*/  PRMT R163, R161, 0x7610, R163 ;  /* 0x00007610a1a37816 */ /* 0x000fe400000000a3 */
[----:B------:R-:W-:-:S03]  /*24e0*/  LEA R160, P1, R162, R8, 0x1 ;  /* 0x00000008a2a07211 */ /* 0x000fc600078208ff */
[----:B------:R0:W-:Y:S01]  /*24f0*/  @P0 STG.E.U16 desc[UR36][R158.64], R163 ;  /* 0x000000a39e000986 */ /* 0x0001e2000c101524 */
[--C-:B------:R-:W-:Y:S01]  /*2500*/  LEA.HI.X R161, R162, R9, R88.reuse, 0x1, P1 ;  /* 0x00000009a2a17211 */ /* 0x100fe200008f0c58 */
[C---:B------:R-:W-:Y:S01]  /*2510*/  IMAD.SHL.U32 R162, R12.reuse, 0x8, RZ ;  /* 0x000000080ca27824 */ /* 0x040fe200078e00ff */
[----:B------:R-:W-:Y:S02]  /*2520*/  PRMT R88, R167, 0x7610, R88 ;  /* 0x00007610a7587816 */ /* 0x000fe40000000058 */
[----:B0-----:R-:W-:Y:S01]  /*2530*/  SHF.L.U64.HI R163, R12, 0x3, R13 ;  /* 0x000000030ca37819 */ /* 0x001fe2000001020d */
[----:B------:R-:W-:Y:S06]  /*2540*/  @!P3 BRA `(.L_x_35) ;  /* 0x000000000004b947 */ /* 0x000fec0003800000 */
[----:B------:R0:W5:Y:S02]  /*2550*/  LDG.E.LTC128B.U16 R88, desc[UR36][R160.64+0x2] ;  /* 0x00000224a0587981 */ /* 0x000164000c1e1520 */
.L_x_35:
[----:B------:R-:W-:Y:S05]  /*2560*/  BSYNC B1 ;  /* 0x0000000000017941 */ /* 0x000fea0003800000 */
.L_x_34:
[----:B-----5:R-:W-:Y:S01]  /*2570*/  IMAD.U32 R168, R88, 0x10000, RZ ;  /* 0x0001000058a87824 */ /* 0x020fe200078e00ff */
[----:B------:R-:W-:Y:S01]  /*2580*/  ISETP.GT.AND P0, PT, R157, 0x8, PT ;  /* 0x000000089d00780c */ /* 0x000fe20003f04270 */
[----:B------:R-:W-:-:S04]  /*2590*/  IMAD.WIDE.U32 R166, R165, R12, R162 ;  /* 0x0000000ca5a67225 */ /* 0x000fc800078e00a2 */
[----:B------:R-:W-:Y:S01]  /*25a0*/  FMUL R168, R168, R155 ;  /* 0x0000009ba8a87220 */ /* 0x000fe20000400000 */
[----:B------:R-:W-:Y:S01]  /*25b0*/  ISETP.GT.AND P1, PT, R0, RZ, P0 ;  /* 0x000000ff0000720c */ /* 0x000fe20000724270 */
[----:B------:R-:W-:Y:S02]  /*25c0*/  IMAD.IADD R169, R169, 0x1, R167 ;  /* 0x00000001a9a97824 */ /* 0x000fe400078e02a7 */
[----:B------:R-:W-:Y:S01]  /*25d0*/  FFMA R168, R89, R154, R168 ;  /* 0x0000009a59a87223 */ /* 0x000fe200000000a8 */
[----:B------:R-:W-:-:S04]  /*25e0*/  IADD3 R89, P4, R14, R166, RZ ;  /* 0x000000a60e597210 */ /* 0x000fc80007f9e0ff */
[----:B------:R-:W-:Y:S01]  /*25f0*/  F2FP.BF16.F32.PACK_AB R168, RZ, R168 ;  /* 0x000000a8ffa8723e */ /* 0x000fe200000010ff */
[----:B------:R-:W-:Y:S01]  /*2600*/  IMAD.X R172, R169, 0x1, R21, P4 ;  /* 0x00000001a9ac7824 */ /* 0x000fe200020e0615 */
[C---:B------:R-:W-:Y:S02]  /*2610*/  LEA R170, P4, R89.reuse, R8, 0x1 ;  /* 0x0000000859aa7211 */ /* 0x040fe400078808ff */
[----:B------:R-:W-:Y:S02]  /*2620*/  PRMT R167, R168, 0x7610, R167 ;  /* 0x00007610a8a77816 */ /* 0x000fe400000000a7 */
[----:B------:R-:W-:Y:S02]  /*2630*/  PRMT R168, R88, 0x7610, R168 ;  /* 0x0000761058a87816 */ /* 0x000fe400000000a8 */
[----:B------:R-:W-:Y:S01]  /*2640*/  LEA.HI.X R171, R89, R9, R172, 0x1, P4 ;  /* 0x0000000959ab7211 */ /* 0x000fe200020f0cac */
[----:B------:R1:W-:Y:S04]  /*2650*/  @P3 STG.E.U16 desc[UR36][R158.64+0x2], R167 ;  /* 0x000002a79e003986 */ /* 0x0003e8000c101524 */
[----:B------:R2:W3:Y:S01]  /*2660*/  @P1 LDG.E.LTC128B.U16 R168, desc[UR36][R170.64] ;  /* 0x00000024aaa81981 */ /* 0x0004e2000c1e1520 */
[----:B------:R-:W-:Y:S01]  /*2670*/  IADD3 R166, P3, R6, R166, RZ ;  /* 0x000000a606a67210 */ /* 0x000fe20007f7e0ff */
[----:B------:R-:W-:Y:S04]  /*2680*/  BSSY B1, `(.L_x_36) ;  /* 0x0000012000017945 */ /* 0x000fe80003800000 */
[----:B-1----:R-:W-:Y:S01]  /*2690*/  IMAD.X R167, R7, 0x1, R169, P3 ;  /* 0x0000000107a77824 */ /* 0x002fe200018e06a9 */
[----:B------:R-:W-:Y:S01]  /*26a0*/  SHF.L.U32 R169, R4, 0x4, RZ ;  /* 0x0000000404a97819 */ /* 0x000fe200000006ff */
[----:B------:R-:W-:-:S03]  /*26b0*/  IMAD.WIDE.U32 R166, R23, R10, R166 ;  /* 0x0000000a17a67225 */ /* 0x000fc600078e00a6 */
[----:B--2---:R-:W-:Y:S01]  /*26c0*/  IADD3 R170, P3, R169, R158, RZ ;  /* 0x0000009ea9aa7210 */ /* 0x004fe20007f7e0ff */
[----:B------:R-:W-:Y:S01]  /*26d0*/  IMAD.IADD R172, R11, 0x1, R167 ;  /* 0x000000010bac7824 */ /* 0x000fe200078e02a7 */
[----:B------:R-:W-:-:S05]  /*26e0*/  SHF.L.U64.HI R167, R4, 0x4, R5 ;  /* 0x0000000404a77819 */ /* 0x000fca0000010205 */
[----:B------:R-:W-:Y:S02]  /*26f0*/  IMAD.X R171, R167, 0x1, R159, P3 ;  /* 0x00000001a7ab7824 */ /* 0x000fe400018e069f */
[----:B---3--:R-:W-:-:S04]  /*2700*/  IMAD.U32 R88, R168, 0x10000, RZ ;  /* 0x00010000a8587824 */ /* 0x008fc800078e00ff */
[----:B------:R-:W-:Y:S01]  /*2710*/  FMUL R89, R88, R155 ;  /* 0x0000009b58597220 */ /* 0x000fe20000400000 */
[----:B------:R-:W-:-:S03]  /*2720*/  LEA R88, P4, R166, R8, 0x1 ;  /* 0x00000008a6587211 */ /* 0x000fc600078808ff */
[----:B------:R-:W-:Y:S01]  /*2730*/  FFMA R90, R90, R154, R89 ;  /* 0x0000009a5a5a7223 */ /* 0x000fe20000000059 */
[----:B------:R-:W-:Y:S02]  /*2740*/  LEA.HI.X R89, R166, R9, R172, 0x1, P4 ;  /* 0x00000009a6597211 */ /* 0x000fe400020f0cac */
[----:B------:R-:W-:Y:S02]  /*2750*/  ISETP.GT.AND P4, PT, R0, 0x1, P0 ;  /* 0x000000010000780c */ /* 0x000fe40000784270 */
[----:B------:R-:W-:-:S05]  /*2760*/  F2FP.BF16.F32.PACK_AB R90, RZ, R90 ;  /* 0x0000005aff5a723e */ /* 0x000fca00000010ff */
[----:B------:R1:W-:Y:S06]  /*2770*/  @P1 STG.E.U16 desc[UR36][R170.64], R90 ;  /* 0x0000005aaa001986 */ /* 0x0003ec000c101524 */
[----:B------:R-:W-:Y:S05]  /*2780*/  @!P4 BRA `(.L_x_37) ;  /* 0x000000000004c947 */ /* 0x000fea0003800000 */
[----:B------:R2:W5:Y:S02]  /*2790*/  LDG.E.LTC128B.U16 R168, desc[UR36][R88.64+0x2] ;  /* 0x0000022458a87981 */ /* 0x000564000c1e1520 */
.L_x_37:
[----:B------:R-:W-:Y:S05]  /*27a0*/  BSYNC B1 ;  /* 0x0000000000017941 */ /* 0x000fea0003800000 */
.L_x_36:
[----:B-1---5:R-:W-:Y:S01]  /*27b0*/  IMAD.U32 R90, R168, 0x10000, RZ ;  /* 0x00010000a85a7824 */ /* 0x022fe200078e00ff */
[----:B------:R-:W-:Y:S01]  /*27c0*/  ISETP.GT.AND P1, PT, R0, 0x8, P2 ;  /* 0x000000080000780c */ /* 0x000fe20001724270 */
[----:B------:R-:W-:Y:S02]  /*27d0*/  BSSY B1, `(.L_x_38) ;  /* 0x000000a000017945 */ /* 0x000fe40003800000 */
[----:B------:R-:W-:-:S04]  /*27e0*/  FMUL R90, R90, R155 ;  /* 0x0000009b5a5a7220 */ /* 0x000fc80000400000 */
[----:B------:R-:W-:Y:S01]  /*27f0*/  FFMA R90, R91, R154, R90 ;  /* 0x0000009a5b5a7223 */ /* 0x000fe2000000005a */
[----:B------:R-:W-:-:S04]  /*2800*/  @P4 IMAD.MOV.U32 R91, RZ, RZ, R171 ;  /* 0x000000ffff5b4224 */ /* 0x000fc800078e00ab */
[----:B------:R-:W-:-:S04]  /*2810*/  F2FP.BF16.F32.PACK_AB R90, RZ, R90 ;  /* 0x0000005aff5a723e */ /* 0x000fc800000010ff */
[----:B------:R-:W-:Y:S01]  /*2820*/  PRMT R166, R90, 0x7610, R166 ;  /* 0x000076105aa67816 */ /* 0x000fe200000000a6 */
[----:B------:R-:W-:-:S05]  /*2830*/  @P4 IMAD.MOV.U32 R90, RZ, RZ, R170 ;  /* 0x000000ffff5a4224 */ /* 0x000fca00078e00aa */
[----:B------:R1:W-:Y:S01]  /*2840*/  @P4 STG.E.U16 desc[UR36][R90.64+0x2], R166 ;  /* 0x000002a65a004986 */ /* 0x0003e2000c101524 */
[----:B------:R-:W-:Y:S05]  /*2850*/  @!P1 BRA `(.L_x_39) ;  /* 0x0000000000049947 */ /* 0x000fea0003800000 */
[----:B------:R3:W5:Y:S02]  /*2860*/  LDG.E.LTC128B.U16 R168, desc[UR36][R160.64+0x10] ;  /* 0x00001024a0a87981 */ /* 0x000764000c1e1520 */
.L_x_39:
[----:B------:R-:W-:Y:S05]  /*2870*/  BSYNC B1 ;  /* 0x0000000000017941 */ /* 0x000fea0003800000 */
.L_x_38:
[----:B-1---5:R-:W-:Y:S01]  /*2880*/  IMAD.U32 R90, R168, 0x10000, RZ ;  /* 0x00010000a85a7824 */ /* 0x022fe200078e00ff */
[----:B------:R-:W-:Y:S01]  /*2890*/  ISETP.GT.AND P3, PT, R0, 0x9, P2 ;  /* 0x000000090000780c */ /* 0x000fe20001764270 */
[----:B------:R-:W-:Y:S02]  /*28a0*/  BSSY B1, `(.L_x_40) ;  /* 0x000000a000017945 */ /* 0x000fe40003800000 */
[----:B------:R-:W-:Y:S01]  /*28b0*/  FMUL R91, R90, R155 ;  /* 0x0000009b5a5b7220 */ /* 0x000fe20000400000 */
[----:B------:R-:W-:-:S03]  /*28c0*/  @P1 IMAD.MOV.U32 R90, RZ, RZ, R158 ;  /* 0x000000ffff5a1224 */ /* 0x000fc600078e009e */
[----:B------:R-:W-:-:S05]  /*28d0*/  FFMA R91, R92, R154, R91 ;  /* 0x0000009a5c5b7223 */ /* 0x000fca000000005b */
[----:B------:R-:W-:-:S04]  /*28e0*/  F2FP.BF16.F32.PACK_AB R91, RZ, R91 ;  /* 0x0000005bff5b723e */ /* 0x000fc800000010ff */
[----:B------:R-:W-:Y:S01]  /*28f0*/  PRMT R92, R91, 0x7610, R92 ;  /* 0x000076105b5c7816 */ /* 0x000fe2000000005c */
[----:B------:R-:W-:-:S05]  /*2900*/  @P1 IMAD.MOV.U32 R91, RZ, RZ, R159 ;  /* 0x000000ffff5b1224 */ /* 0x000fca00078e009f */
[----:B------:R1:W-:Y:S01]  /*2910*/  @P1 STG.E.U16 desc[UR36][R90.64+0x10], R92 ;  /* 0x0000105c5a001986 */ /* 0x0003e2000c101524 */
[----:B------:R-:W-:Y:S05]  /*2920*/  @!P3 BRA `(.L_x_41) ;  /* 0x000000000004b947 */ /* 0x000fea0003800000 */
[----:B------:R4:W5:Y:S02]  /*2930*/  LDG.E.LTC128B.U16 R168, desc[UR36][R160.64+0x12] ;  /* 0x00001224a0a87981 */ /* 0x000964000c1e1520 */
.L_x_41:
[----:B------:R-:W-:Y:S05]  /*2940*/  BSYNC B1 ;  /* 0x0000000000017941 */ /* 0x000fea0003800000 */
.L_x_40:
[----:B-1---5:R-:W-:Y:S01]  /*2950*/  IMAD.U32 R90, R168, 0x10000, RZ ;  /* 0x00010000a85a7824 */ /* 0x022fe200078e00ff */
[----:B------:R-:W-:Y:S01]  /*2960*/  ISETP.GT.AND P1, PT, R0, 0x8, P0 ;  /* 0x000000080000780c */ /* 0x000fe20000724270 */
[----:B------:R-:W-:Y:S01]  /*2970*/  @P3 IMAD.MOV.U32 R91, RZ, RZ, R159 ;  /* 0x000000ffff5b3224 */ /* 0x000fe200078e009f */
[----:B------:R-:W-:Y:S01]  /*2980*/  BSSY B1, `(.L_x_42) ;  /* 0x0000009000017945 */ /* 0x000fe20003800000 */
[----:B------:R-:W-:-:S04]  /*2990*/  FMUL R90, R90, R155 ;  /* 0x0000009b5a5a7220 */ /* 0x000fc80000400000 */
[----:B------:R-:W-:-:S05]  /*29a0*/  FFMA R90, R93, R154, R90 ;  /* 0x0000009a5d5a7223 */ /* 0x000fca000000005a */
[----:B------:R-:W-:-:S04]  /*29b0*/  F2FP.BF16.F32.PACK_AB R90, RZ, R90 ;  /* 0x0000005aff5a723e */ /* 0x000fc800000010ff */
[----:B------:R-:W-:Y:S01]  /*29c0*/  PRMT R92, R90, 0x7610, R92 ;  /* 0x000076105a5c7816 */ /* 0x000fe2000000005c */
[----:B------:R-:W-:-:S05]  /*29d0*/  @P3 IMAD.MOV.U32 R90, RZ, RZ, R158 ;  /* 0x000000ffff5a3224 */ /* 0x000fca00078e009e */
[----:B------:R1:W-:Y:S01]  /*29e0*/  @P3 STG.E.U16 desc[UR36][R90.64+0x12], R92 ;  /* 0x0000125c5a003986 */ /* 0x0003e2000c101524 */
[----:B------:R-:W-:Y:S05]  /*29f0*/  @!P1 BRA `(.L_x_43) ;  /* 0x0000000000049947 */ /* 0x000fea0003800000 */
[----:B------:R0:W5:Y:S02]  /*2a00*/  LDG.E.LTC128B.U16 R168, desc[UR36][R88.64+0x10] ;  /* 0x0000102458a87981 */ /* 0x000164000c1e1520 */
.L_x_43:
[----:B------:R-:W-:Y:S05]  /*2a10*/  BSYNC B1 ;  /* 0x0000000000017941 */ /* 0x000fea0003800000 */
.L_x_42:
[----:B-1---5:R-:W-:Y:S01]  /*2a20*/  SHF.L.U32 R90, R168, 0x10, RZ ;  /* 0x00000010a85a7819 */ /* 0x022fe200000006ff */
[----:B------:R-:W-:Y:S01]  /*2a30*/  BSSY B1, `(.L_x_44) ;  /* 0x000000b000017945 */ /* 0x000fe20003800000 */
[----:B------:R-:W-:-:S03]  /*2a40*/  ISETP.GT.AND P3, PT, R0, 0x9, P0 ;  /* 0x000000090000780c */ /* 0x000fc60000764270 */
        /* <DEDUP_REMOVED lines=9> */
.L_x_45:
[----:B------:R-:W-:Y:S05]  /*2ae0*/  BSYNC B1 ;  /* 0x0000000000017941 */ /* 0x000fea0003800000 */
.L_x_44:
        /* <DEDUP_REMOVED lines=12> */
.L_x_47:
[----:B------:R-:W-:Y:S05]  /*2bb0*/  BSYNC B1 ;  /* 0x0000000000017941 */ /* 0x000fea0003800000 */
.L_x_46:
        /* <DEDUP_REMOVED lines=12> */
.L_x_49:
[----:B------:R-:W-:Y:S05]  /*2c80*/  BSYNC B1 ;  /* 0x0000000000017941 */ /* 0x000fea0003800000 */
.L_x_48:
        /* <DEDUP_REMOVED lines=12> */
.L_x_51:
[----:B------:R-:W-:Y:S05]  /*2d50*/  BSYNC B1 ;  /* 0x0000000000017941 */ /* 0x000fea0003800000 */
.L_x_50:
        /* <DEDUP_REMOVED lines=12> */
.L_x_53:
[----:B------:R-:W-:Y:S05]  /*2e20*/  BSYNC B1 ;  /* 0x0000000000017941 */ /* 0x000fea0003800000 */
.L_x_52:
        /* <DEDUP_REMOVED lines=12> */
.L_x_55:
[----:B------:R-:W-:Y:S05]  /*2ef0*/  BSYNC B1 ;  /* 0x0000000000017941 */ /* 0x000fea0003800000 */
.L_x_54:
        /* <DEDUP_REMOVED lines=12> */
.L_x_57:
[----:B------:R-:W-:Y:S05]  /*2fc0*/  BSYNC B1 ;  /* 0x0000000000017941 */ /* 0x000fea0003800000 */
.L_x_56:
        /* <DEDUP_REMOVED lines=12> */
.L_x_59:
[----:B------:R-:W-:Y:S05]  /*3090*/  BSYNC B1 ;  /* 0x0000000000017941 */ /* 0x000fea0003800000 */
.L_x_58:
        /* <DEDUP_REMOVED lines=12> */
.L_x_61:
[----:B------:R-:W-:Y:S05]  /*3160*/  BSYNC B1 ;  /* 0x0000000000017941 */ /* 0x000fea0003800000 */
.L_x_60:
        /* <DEDUP_REMOVED lines=12> */
.L_x_63:
[----:B------:R-:W-:Y:S05]  /*3230*/  BSYNC B1 ;  /* 0x0000000000017941 */ /* 0x000fea0003800000 */
.L_x_62:
        /* <DEDUP_REMOVED lines=12> */
.L_x_65:
[----:B------:R-:W-:Y:S05]  /*3300*/  BSYNC B1 ;  /* 0x0000000000017941 */ /* 0x000fea0003800000 */
.L_x_64:
        /* <DEDUP_REMOVED lines=12> */
.L_x_67:
[----:B------:R-:W-:Y:S05]  /*33d0*/  BSYNC B1 ;  /* 0x0000000000017941 */ /* 0x000fea0003800000 */
.L_x_66:
        /* <DEDUP_REMOVED lines=12> */
.L_x_69:
[----:B------:R-:W-:Y:S05]  /*34a0*/  BSYNC B1 ;  /* 0x0000000000017941 */ /* 0x000fea0003800000 */
.L_x_68:
        /* <DEDUP_REMOVED lines=12> */
.L_x_71:
[----:B------:R-:W-:Y:S05]  /*3570*/  BSYNC B1 ;  /* 0x0000000000017941 */ /* 0x000fea0003800000 */
.L_x_70:
        /* <DEDUP_REMOVED lines=12> */
.L_x_73:
[----:B------:R-:W-:Y:S05]  /*3640*/  BSYNC B1 ;  /* 0x0000000000017941 */ /* 0x000fea0003800000 */
.L_x_72:
        /* <DEDUP_REMOVED lines=12> */
.L_x_75:
[----:B------:R-:W-:Y:S05]  /*3710*/  BSYNC B1 ;  /* 0x0000000000017941 */ /* 0x000fea0003800000 */
.L_x_74:
        /* <DEDUP_REMOVED lines=12> */
.L_x_77:
[----:B------:R-:W-:Y:S05]  /*37e0*/  BSYNC B1 ;  /* 0x0000000000017941 */ /* 0x000fea0003800000 */
.L_x_76:
        /* <DEDUP_REMOVED lines=12> */
.L_x_79:
[----:B------:R-:W-:Y:S05]  /*38b0*/  BSYNC B1 ;  /* 0x0000000000017941 */ /* 0x000fea0003800000 */
.L_x_78:
        /* <DEDUP_REMOVED lines=12> */
.L_x_81:
[----:B------:R-:W-:Y:S05]  /*3980*/  BSYNC B1 ;  /* 0x0000000000017941 */ /* 0x000fea0003800000 */
.L_x_80:
        /* <DEDUP_REMOVED lines=12> */
.L_x_83:
[----:B------:R-:W-:Y:S05]  /*3a50*/  BSYNC B1 ;  /* 0x0000000000017941 */ /* 0x000fea0003800000 */
.L_x_82:
        /* <DEDUP_REMOVED lines=12> */
.L_x_85:
[----:B------:R-:W-:Y:S05]  /*3b20*/  BSYNC B1 ;  /* 0x0000000000017941 */ /* 0x000fea0003800000 */
.L_x_84:
        /* <DEDUP_REMOVED lines=12> */
.L_x_87:
[----:B------:R-:W-:Y:S05]  /*3bf0*/  BSYNC B1 ;  /* 0x0000000000017941 */ /* 0x000fea0003800000 */
.L_x_86:
        /* <DEDUP_REMOVED lines=12> */
.L_x_89:
[----:B------:R-:W-:Y:S05]  /*3cc0*/  BSYNC B1 ;  /* 0x0000000000017941 */ /* 0x000fea0003800000 */
.L_x_88:
        /* <DEDUP_REMOVED lines=12> */
.L_x_91:
[----:B------:R-:W-:Y:S05]  /*3d90*/  BSYNC B1 ;  /* 0x0000000000017941 */ /* 0x000fea0003800000 */
.L_x_90:
        /* <DEDUP_REMOVED lines=12> */
.L_x_93:
[----:B------:R-:W-:Y:S05]  /*3e60*/  BSYNC B1 ;  /* 0x0000000000017941 */ /* 0x000fea0003800000 */
.L_x_92:
        /* <DEDUP_REMOVED lines=12> */
.L_x_95:
[----:B------:R-:W-:Y:S05]  /*3f30*/  BSYNC B1 ;  /* 0x0000000000017941 */ /* 0x000fea0003800000 */
.L_x_94:
        /* <DEDUP_REMOVED lines=12> */
.L_x_97:
[----:B------:R-:W-:Y:S05]  /*4000*/  BSYNC B1 ;  /* 0x0000000000017941 */ /* 0x000fea0003800000 */
.L_x_96:
        /* <DEDUP_REMOVED lines=12> */
.L_x_99:
[----:B------:R-:W-:Y:S05]  /*40d0*/  BSYNC B1 ;  /* 0x0000000000017941 */ /* 0x000fea0003800000 */
.L_x_98:
        /* <DEDUP_REMOVED lines=12> */
.L_x_101:
[----:B------:R-:W-:Y:S05]  /*41a0*/  BSYNC B1 ;  /* 0x0000000000017941 */ /* 0x000fea0003800000 */
.L_x_100:
        /* <DEDUP_REMOVED lines=12> */
.L_x_103:
[----:B------:R-:W-:Y:S05]  /*4270*/  BSYNC B1 ;  /* 0x0000000000017941 */ /* 0x000fea0003800000 */
.L_x_102:
        /* <DEDUP_REMOVED lines=12> */
.L_x_105:
[----:B------:R-:W-:Y:S05]  /*4340*/  BSYNC B1 ;  /* 0x0000000000017941 */ /* 0x000fea0003800000 */
.L_x_104:
        /* <DEDUP_REMOVED lines=12> */
.L_x_107:
[----:B------:R-:W-:Y:S05]  /*4410*/  BSYNC B1 ;  /* 0x0000000000017941 */ /* 0x000fea0003800000 */
.L_x_106:
        /* <DEDUP_REMOVED lines=12> */
.L_x_109:
[----:B------:R-:W-:Y:S05]  /*44e0*/  BSYNC B1 ;  /* 0x0000000000017941 */ /* 0x000fea0003800000 */
.L_x_108:
        /* <DEDUP_REMOVED lines=12> */
.L_x_111:
[----:B------:R-:W-:Y:S05]  /*45b0*/  BSYNC B1 ;  /* 0x0000000000017941 */ /* 0x000fea0003800000 */
.L_x_110:
        /* <DEDUP_REMOVED lines=12> */
.L_x_113:
[----:B------:R-:W-:Y:S05]  /*4680*/  BSYNC B1 ;  /* 0x0000000000017941 */ /* 0x000fea0003800000 */
.L_x_112:
        /* <DEDUP_REMOVED lines=12> */
.L_x_115:
[----:B------:R-:W-:Y:S05]  /*4750*/  BSYNC B1 ;  /* 0x0000000000017941 */ /* 0x000fea0003800000 */
.L_x_114:
        /* <DEDUP_REMOVED lines=12> */
.L_x_117:
[----:B------:R-:W-:Y:S05]  /*4820*/  BSYNC B1 ;  /* 0x0000000000017941 */ /* 0x000fea0003800000 */
.L_x_116:
        /* <DEDUP_REMOVED lines=12> */
.L_x_119:
[----:B------:R-:W-:Y:S05]  /*48f0*/  BSYNC B1 ;  /* 0x0000000000017941 */ /* 0x000fea0003800000 */
.L_x_118:
        /* <DEDUP_REMOVED lines=12> */
.L_x_121:
[----:B------:R-:W-:Y:S05]  /*49c0*/  BSYNC B1 ;  /* 0x0000000000017941 */ /* 0x000fea0003800000 */
.L_x_120:
        /* <DEDUP_REMOVED lines=12> */
.L_x_123:
[----:B------:R-:W-:Y:S05]  /*4a90*/  BSYNC B1 ;  /* 0x0000000000017941 */ /* 0x000fea0003800000 */
.L_x_122:
        /* <DEDUP_REMOVED lines=12> */
.L_x_125:
[----:B------:R-:W-:Y:S05]  /*4b60*/  BSYNC B1 ;  /* 0x0000000000017941 */ /* 0x000fea0003800000 */
.L_x_124:
        /* <DEDUP_REMOVED lines=12> */
.L_x_127:
[----:B------:R-:W-:Y:S05]  /*4c30*/  BSYNC B1 ;  /* 0x0000000000017941 */ /* 0x000fea0003800000 */
.L_x_126:
        /* <DEDUP_REMOVED lines=12> */
.L_x_129:
[----:B------:R-:W-:Y:S05]  /*4d00*/  BSYNC B1 ;  /* 0x0000000000017941 */ /* 0x000fea0003800000 */
.L_x_128:
        /* <DEDUP_REMOVED lines=12> */
.L_x_131:
[----:B------:R-:W-:Y:S05]  /*4dd0*/  BSYNC B1 ;  /* 0x0000000000017941 */ /* 0x000fea0003800000 */
.L_x_130:
        /* <DEDUP_REMOVED lines=12> */
.L_x_133:
[----:B------:R-:W-:Y:S05]  /*4ea0*/  BSYNC B1 ;  /* 0x0000000000017941 */ /* 0x000fea0003800000 */
.L_x_132:
        /* <DEDUP_REMOVED lines=12> */
.L_x_135:
[----:B------:R-:W-:Y:S05]  /*4f70*/  BSYNC B1 ;  /* 0x0000000000017941 */ /* 0x000fea0003800000 */
.L_x_134:
        /* <DEDUP_REMOVED lines=12> */
.L_x_137:
[----:B------:R-:W-:Y:S05]  /*5040*/  BSYNC B1 ;  /* 0x0000000000017941 */ /* 0x000fea0003800000 */
.L_x_136:
        /* <DEDUP_REMOVED lines=12> */
.L_x_139:
[----:B------:R-:W-:Y:S05]  /*5110*/  BSYNC B1 ;  /* 0x0000000000017941 */ /* 0x000fea0003800000 */
.L_x_138:
        /* <DEDUP_REMOVED lines=12> */
.L_x_141:
[----:B------:R-:W-:Y:S05]  /*51e0*/  BSYNC B1 ;  /* 0x0000000000017941 */ /* 0x000fea0003800000 */
.L_x_140:
        /* <DEDUP_REMOVED lines=12> */
.L_x_143:
[----:B------:R-:W-:Y:S05]  /*52b0*/  BSYNC B1 ;  /* 0x0000000000017941 */ /* 0x000fea0003800000 */
.L_x_142:
        /* <DEDUP_REMOVED lines=12> */
.L_x_145:
[----:B------:R-:W-:Y:S05]  /*5380*/  BSYNC B1 ;  /* 0x0000000000017941 */ /* 0x000fea0003800000 */
.L_x_144:
        /* <DEDUP_REMOVED lines=12> */
.L_x_147:
[----:B------:R-:W-:Y:S05]  /*5450*/  BSYNC B1 ;  /* 0x0000000000017941 */ /* 0x000fea0003800000 */
.L_x_146:
        /* <DEDUP_REMOVED lines=12> */
.L_x_149:
[----:B------:R-:W-:Y:S05]  /*5520*/  BSYNC B1 ;  /* 0x0000000000017941 */ /* 0x000fea0003800000 */
.L_x_148:
        /* <DEDUP_REMOVED lines=12> */
.L_x_151:
[----:B------:R-:W-:Y:S05]  /*55f0*/  BSYNC B1 ;  /* 0x0000000000017941 */ /* 0x000fea0003800000 */
.L_x_150:
        /* <DEDUP_REMOVED lines=12> */
.L_x_153:
[----:B------:R-:W-:Y:S05]  /*56c0*/  BSYNC B1 ;  /* 0x0000000000017941 */ /* 0x000fea0003800000 */
.L_x_152:
        /* <DEDUP_REMOVED lines=12> */
.L_x_155:
[----:B------:R-:W-:Y:S05]  /*5790*/  BSYNC B1 ;  /* 0x0000000000017941 */ /* 0x000fea0003800000 */
.L_x_154:
[----:B-1---5:R-:W-:Y:S01]  /*57a0*/  SHF.L.U32 R90, R168, 0x10, RZ ;  /* 0x00000010a85a7819 */ /* 0x022fe200000006ff */
[----:B------:R-:W-:Y:S01]  /*57b0*/  BSSY B1, `(.L_x_156) ;  /* 0x000000d000017945 */ /* 0x000fe20003800000 */
[----:B------:R-:W-:Y:S02]  /*57c0*/  ISETP.GT.AND P1, PT, R0, 0x79, P0 ;  /* 0x000000790000780c */ /* 0x000fe40000724270 */
[----:B------:R-:W-:Y:S01]  /*57d0*/  IADD3 R165, P0, R165, 0x80, RZ ;  /* 0x00000080a5a57810 */ /* 0x000fe20007f1e0ff */
[----:B------:R-:W-:Y:S01]  /*57e0*/  FMUL R91, R90, R155 ;  /* 0x0000009b5a5b7220 */ /* 0x000fe20000400000 */
[----:B------:R-:W-:-:S03]  /*57f0*/  @P3 IMAD.MOV.U32 R90, RZ, RZ, R170 ;  /* 0x000000ffff5a3224 */ /* 0x000fc600078e00aa */
[----:B------:R-:W-:Y:S01]  /*5800*/  FFMA R91, R150, R154, R91 ;  /* 0x0000009a965b7223 */ /* 0x000fe2000000005b */
[----:B------:R-:W-:-:S04]  /*5810*/  IMAD.X R153, RZ, RZ, R153, P0 ;  /* 0x000000ffff997224 */ /* 0x000fc800000e0699 */
[----:B------:R-:W-:-:S04]  /*5820*/  F2FP.BF16.F32.PACK_AB R91, RZ, R91 ;  /* 0x0000005bff5b723e */ /* 0x000fc800000010ff */
[----:B------:R-:W-:Y:S01]  /*5830*/  PRMT R92, R91, 0x7610, R92 ;  /* 0x000076105b5c7816 */ /* 0x000fe2000000005c */
[----:B------:R-:W-:-:S05]  /*5840*/  @P3 IMAD.MOV.U32 R91, RZ, RZ, R171 ;  /* 0x000000ffff5b3224 */ /* 0x000fca00078e00ab */
[----:B------:R1:W-:Y:S01]  /*5850*/  @P3 STG.E.U16 desc[UR36][R90.64+0xf0], R92 ;  /* 0x0000f05c5a003986 */ /* 0x0003e2000c101524 */
[----:B------:R-:W-:Y:S05]  /*5860*/  @!P1 BRA `(.L_x_157) ;  /* 0x0000000000049947 */ /* 0x000fea0003800000 */
[----:B------:R0:W5:Y:S02]  /*5870*/  LDG.E.LTC128B.U16 R168, desc[UR36][R88.64+0xf2] ;  /* 0x0000f22458a87981 */ /* 0x000164000c1e1520 */
.L_x_157:
[----:B------:R-:W-:Y:S05]  /*5880*/  BSYNC B1 ;  /* 0x0000000000017941 */ /* 0x000fea0003800000 */
.L_x_156:
[----:B0-2--5:R-:W-:Y:S01]  /*5890*/  IMAD.U32 R88, R168, 0x10000, RZ ;  /* 0x00010000a8587824 */ /* 0x025fe200078e00ff */
[----:B------:R-:W-:Y:S01]  /*58a0*/  ISETP.GT.AND P0, PT, R157, 0x80, PT ;  /* 0x000000809d00780c */ /* 0x000fe20003f04270 */
[-C--:B-1----:R-:W-:Y:S02]  /*58b0*/  IMAD R92, R153, R12.reuse, RZ ;  /* 0x0000000c995c7224 */ /* 0x082fe400078e02ff */
[----:B------:R-:W-:Y:S01]  /*58c0*/  FMUL R90, R88, R155 ;  /* 0x0000009b585a7220 */ /* 0x000fe20000400000 */
[----:B------:R-:W-:Y:S01]  /*58d0*/  IMAD.WIDE.U32 R88, R165, R12, R20 ;  /* 0x0000000ca5587225 */ /* 0x000fe200078e0014 */
[----:B------:R-:W-:-:S03]  /*58e0*/  ISETP.GT.AND P2, PT, R0, RZ, P0 ;  /* 0x000000ff0000720c */ /* 0x000fc60000744270 */
[----:B------:R-:W-:Y:S01]  /*58f0*/  FFMA R151, R151, R154, R90 ;  /* 0x0000009a97977223 */ /* 0x000fe2000000005a */
[----:B------:R-:W-:Y:S01]  /*5900*/  IMAD R99, R165, R13, R92 ;  /* 0x0000000da5637224 */ /* 0x000fe200078e025c */
[----:B------:R-:W-:-:S03]  /*5910*/  LEA R90, P3, R88, R8, 0x1 ;  /* 0x00000008585a7211 */ /* 0x000fc600078608ff */
[----:B------:R-:W-:Y:S01]  /*5920*/  IMAD.IADD R13, R89, 0x1, R99 ;  /* 0x00000001590d7824 */ /* 0x000fe200078e0263 */
[----:B------:R-:W-:-:S04]  /*5930*/  F2FP.BF16.F32.PACK_AB R151, RZ, R151 ;  /* 0x00000097ff97723e */ /* 0x000fc800000010ff */
[----:B------:R-:W-:Y:S01]  /*5940*/  LEA.HI.X R91, R88, R9, R13, 0x1, P3 ;  /* 0x00000009585b7211 */ /* 0x000fe200018f0c0d */
[----:B------:R0:W-:Y:S04]  /*5950*/  @P1 STG.E.U16 desc[UR36][R170.64+0xf2], R151 ;  /* 0x0000f297aa001986 */ /* 0x0001e8000c101524 */
[----:B------:R-:W2:Y:S01]  /*5960*/  @P2 LDG.E.LTC128B.U16 R168, desc[UR36][R90.64] ;  /* 0x000000245aa82981 */ /* 0x000ea2000c1e1520 */
[----:B------:R-:W-:Y:S01]  /*5970*/  IMAD.WIDE.U32 R88, R165, R12, R6 ;  /* 0x0000000ca5587225 */ /* 0x000fe200078e0006 */
[----:B------:R-:W-:Y:S01]  /*5980*/  SHF.L.U64.HI R97, R4, 0x8, R5 ;  /* 0x0000000804617819 */ /* 0x000fe20000010205 */
[----:B------:R-:W-:Y:S01]  /*5990*/  BSSY B1, `(.L_x_158) ;  /* 0x0000011000017945 */ /* 0x000fe20003800000 */
[----:B------:R-:W-:Y:S01]  /*59a0*/  ISETP.GT.AND P3, PT, R0, 0x1, P0 ;  /* 0x000000010000780c */ /* 0x000fe20000764270 */
[----:B------:R-:W-:-:S02]  /*59b0*/  IMAD.IADD R89, R99, 0x1, R89 ;  /* 0x0000000163597824 */ /* 0x000fc400078e0259 */
[----:B------:R-:W-:Y:S02]  /*59c0*/  IMAD.SHL.U32 R95, R4, 0x100, RZ ;  /* 0x00000100045f7824 */ /* 0x000fe400078e00ff */
[----:B--2---:R-:W-:-:S04]  /*59d0*/  IMAD.U32 R92, R168, 0x10000, RZ ;  /* 0x00010000a85c7824 */ /* 0x004fc800078e00ff */
[----:B------:R-:W-:Y:S01]  /*59e0*/  FMUL R13, R92, R155 ;  /* 0x0000009b5c0d7220 */ /* 0x000fe20000400000 */
[----:B------:R-:W-:Y:S01]  /*59f0*/  IMAD.WIDE.U32 R92, R23, R10, R88 ;  /* 0x0000000a175c7225 */ /* 0x000fe200078e0058 */
[----:B------:R-:W-:-:S03]  /*5a00*/  IADD3 R88, P1, R95, R158, RZ ;  /* 0x0000009e5f587210 */ /* 0x000fc60007f3e0ff */
[----:B------:R-:W-:Y:S01]  /*5a10*/  FFMA R13, R24, R154, R13 ;  /* 0x0000009a180d7223 */ /* 0x000fe2000000000d */
[----:B------:R-:W-:Y:S01]  /*5a20*/  IMAD.IADD R5, R11, 0x1, R93 ;  /* 0x000000010b057824 */ /* 0x000fe200078e025d */
[C---:B------:R-:W-:Y:S01]  /*5a30*/  LEA R4, P4, R92.reuse, R8, 0x1 ;  /* 0x000000085c047211 */ /* 0x040fe200078808ff */
[----:B------:R-:W-:Y:S02]  /*5a40*/  IMAD.X R89, R97, 0x1, R159, P1 ;  /* 0x0000000161597824 */ /* 0x000fe400008e069f */
[----:B------:R-:W-:Y:S02]  /*5a50*/  F2FP.BF16.F32.PACK_AB R13, RZ, R13 ;  /* 0x0000000dff0d723e */ /* 0x000fe400000010ff */
[----:B------:R-:W-:-:S03]  /*5a60*/  LEA.HI.X R5, R92, R9, R5, 0x1, P4 ;  /* 0x000000095c057211 */ /* 0x000fc600020f0c05 */
[----:B------:R0:W-:Y:S01]  /*5a70*/  @P2 STG.E.U16 desc[UR36][R88.64], R13 ;  /* 0x0000000d58002986 */ /* 0x0001e2000c101524 */
[----:B------:R-:W-:Y:S05]  /*5a80*/  @!P3 BRA `(.L_x_159) ;  /* 0x000000000004b947 */ /* 0x000fea0003800000 */
[----:B------:R1:W5:Y:S02]  /*5a90*/  LDG.E.LTC128B.U16 R168, desc[UR36][R4.64+0x2] ;  /* 0x0000022404a87981 */ /* 0x000364000c1e1520 */
.L_x_159:
[----:B------:R-:W-:Y:S05]  /*5aa0*/  BSYNC B1 ;  /* 0x0000000000017941 */ /* 0x000fea0003800000 */
.L_x_158:
[----:B------:R-:W-:Y:S01]  /*5ab0*/  IMAD.WIDE.U32 R162, R165, R12, R162 ;  /* 0x0000000ca5a27225 */ /* 0x000fe200078e00a2 */
[----:B------:R-:W-:Y:S01]  /*5ac0*/  ISETP.GT.AND P1, PT, R157, 0x88, PT ;  /* 0x000000889d00780c */ /* 0x000fe20003f24270 */
[----:B------:R-:W-:Y:S02]  /*5ad0*/  BSSY B1, `(.L_x_160) ;  /* 0x0000012000017945 */ /* 0x000fe40003800000 */
[----:B-----5:R-:W-:Y:S01]  /*5ae0*/  IMAD.U32 R20, R168, 0x10000, RZ ;  /* 0x00010000a8147824 */ /* 0x020fe200078e00ff */
[----:B------:R-:W-:Y:S01]  /*5af0*/  IADD3 R14, P2, R14, R162, RZ ;  /* 0x000000a20e0e7210 */ /* 0x000fe20007f5e0ff */
[----:B------:R-:W-:Y:S01]  /*5b00*/  @P3 IMAD.MOV.U32 R15, RZ, RZ, R89 ;  /* 0x000000ffff0f3224 */ /* 0x000fe200078e0059 */
[----:B------:R-:W-:Y:S01]  /*5b10*/  IADD3 R99, R99, R163, RZ ;  /* 0x000000a363637210 */ /* 0x000fe20007ffe0ff */
[----:B------:R-:W-:Y:S01]  /*5b20*/  FMUL R20, R20, R155 ;  /* 0x0000009b14147220 */ /* 0x000fe20000400000 */
[----:B------:R-:W-:-:S03]  /*5b30*/  LEA R12, P4, R14, R8, 0x1 ;  /* 0x000000080e0c7211 */ /* 0x000fc600078808ff */
[----:B------:R-:W-:Y:S02]  /*5b40*/  IMAD.X R21, R99, 0x1, R21, P2 ;  /* 0x0000000163157824 */ /* 0x000fe400010e0615 */
[----:B------:R-:W-:Y:S01]  /*5b50*/  FFMA R20, R25, R154, R20 ;  /* 0x0000009a19147223 */ /* 0x000fe20000000014 */
[----:B------:R-:W-:Y:S02]  /*5b60*/  ISETP.GT.AND P2, PT, R0, RZ, P1 ;  /* 0x000000ff0000720c */ /* 0x000fe40000f44270 */
[----:B0-----:R-:W-:Y:S01]  /*5b70*/  LEA.HI.X R13, R14, R9, R21, 0x1, P4 ;  /* 0x000000090e0d7211 */ /* 0x001fe200020f0c15 */
[----:B------:R-:W-:Y:S01]  /*5b80*/  @P3 IMAD.MOV.U32 R14, RZ, RZ, R88 ;  /* 0x000000ffff0e3224 */ /* 0x000fe200078e0058 */
[----:B------:R-:W-:Y:S02]  /*5b90*/  F2FP.BF16.F32.PACK_AB R20, RZ, R20 ;  /* 0x00000014ff14723e */ /* 0x000fe400000010ff */
[----:B------:R-:W-:-:S03]  /*5ba0*/  IADD3 R6, P4, R6, R162, RZ ;  /* 0x000000a206067210 */ /* 0x000fc60007f9e0ff */
[----:B------:R0:W-:Y:S02]  /*5bb0*/  @P3 STG.E.U16 desc[UR36][R14.64+0x2], R20 ;  /* 0x000002140e003986 */ /* 0x0001e4000c101524 */
[----:B------:R-:W-:Y:S02]  /*5bc0*/  IMAD.X R7, R7, 0x1, R99, P4 ;  /* 0x0000000107077824 */ /* 0x000fe400020e0663 */
[----:B------:R-:W-:Y:S06]  /*5bd0*/  @!P2 BRA `(.L_x_161) ;  /* 0x000000000004a947 */ /* 0x000fec0003800000 */
[----:B------:R2:W5:Y:S02]  /*5be0*/  LDG.E.LTC128B.U16 R168, desc[UR36][R12.64] ;  /* 0x000000240ca87981 */ /* 0x000564000c1e1520 */
.L_x_161:
[----:B------:R-:W-:Y:S05]  /*5bf0*/  BSYNC B1 ;  /* 0x0000000000017941 */ /* 0x000fea0003800000 */
.L_x_160:
[----:B0----5:R-:W-:Y:S01]  /*5c00*/  IMAD.U32 R14, R168, 0x10000, RZ ;  /* 0x00010000a80e7824 */ /* 0x021fe200078e00ff */
[----:B------:R-:W-:Y:S01]  /*5c10*/  BSSY B1, `(.L_x_162) ;  /* 0x000000e000017945 */ /* 0x000fe20003800000 */
[----:B--2---:R-:W-:Y:S01]  /*5c20*/  IMAD.WIDE.U32 R12, R23, R10, R6 ;  /* 0x0000000a170c7225 */ /* 0x004fe200078e0006 */
[----:B------:R-:W-:-:S03]  /*5c30*/  IADD3 R6, P3, R88, R169, RZ ;  /* 0x000000a958067210 */ /* 0x000fc60007f7e0ff */
[----:B------:R-:W-:Y:S01]  /*5c40*/  FMUL R7, R14, R155 ;  /* 0x0000009b0e077220 */ /* 0x000fe20000400000 */
[----:B------:R-:W-:Y:S01]  /*5c50*/  IMAD.IADD R11, R11, 0x1, R13 ;  /* 0x000000010b0b7824 */ /* 0x000fe200078e020d */
[----:B------:R-:W-:Y:S02]  /*5c60*/  LEA R8, P4, R12, R8, 0x1 ;  /* 0x000000080c087211 */ /* 0x000fe400078808ff */
[----:B------:R-:W-:Y:S02]  /*5c70*/  FFMA R7, R26, R154, R7 ;  /* 0x0000009a1a077223 */ /* 0x000fe40000000007 */
[----:B------:R-:W-:-:S03]  /*5c80*/  LEA.HI.X R9, R12, R9, R11, 0x1, P4 ;  /* 0x000000090c097211 */ /* 0x000fc600020f0c0b */
[----:B------:R-:W-:Y:S01]  /*5c90*/  F2FP.BF16.F32.PACK_AB R10, RZ, R7 ;  /* 0x00000007ff0a723e */ /* 0x000fe200000010ff */
[----:B------:R-:W-:Y:S01]  /*5ca0*/  IMAD.X R7, R89, 0x1, R167, P3 ;  /* 0x0000000159077824 */ /* 0x000fe200018e06a7 */
[----:B------:R-:W-:-:S04]  /*5cb0*/  ISETP.GT.AND P4, PT, R0, 0x1, P1 ;  /* 0x000000010000780c */ /* 0x000fc80000f84270 */
[----:B------:R0:W-:Y:S09]  /*5cc0*/  @P2 STG.E.U16 desc[UR36][R6.64], R10 ;  /* 0x0000000a06002986 */ /* 0x0001f2000c101524 */
[----:B------:R-:W-:Y:S05]  /*5cd0*/  @!P4 BRA `(.L_x_163) ;  /* 0x000000000004c947 */ /* 0x000fea0003800000 */
[----:B------:R2:W5:Y:S02]  /*5ce0*/  LDG.E.LTC128B.U16 R168, desc[UR36][R8.64+0x2] ;  /* 0x0000022408a87981 */ /* 0x000564000c1e1520 */
.L_x_163:
[----:B------:R-:W-:Y:S05]  /*5cf0*/  BSYNC B1 ;  /* 0x0000000000017941 */ /* 0x000fea0003800000 */
.L_x_162:
[----:B0----5:R-:W-:Y:S01]  /*5d00*/  IMAD.U32 R10, R168, 0x10000, RZ ;  /* 0x00010000a80a7824 */ /* 0x021fe200078e00ff */
[----:B------:R-:W-:Y:S01]  /*5d10*/  ISETP.GT.AND P2, PT, R0, 0x8, P0 ;  /* 0x000000080000780c */ /* 0x000fe20000744270 */
[----:B------:R-:W-:Y:S02]  /*5d20*/  BSSY B1, `(.L_x_164) ;  /* 0x0000007000017945 */ /* 0x000fe40003800000 */
[----:B------:R-:W-:-:S04]  /*5d30*/  FMUL R10, R10, R155 ;  /* 0x0000009b0a0a7220 */ /* 0x000fc80000400000 */
[----:B------:R-:W-:-:S05]  /*5d40*/  FFMA R10, R27, R154, R10 ;  /* 0x0000009a1b0a7223 */ /* 0x000fca000000000a */
[----:B------:R-:W-:-:S05]  /*5d50*/  F2FP.BF16.F32.PACK_AB R10, RZ, R10 ;  /* 0x0000000aff0a723e */ /* 0x000fca00000010ff */
[----:B------:R0:W-:Y:S01]  /*5d60*/  @P4 STG.E.U16 desc[UR36][R6.64+0x2], R10 ;  /* 0x0000020a06004986 */ /* 0x0001e2000c101524 */
[----:B------:R-:W-:Y:S05]  /*5d70*/  @!P2 BRA `(.L_x_165) ;  /* 0x000000000004a947 */ /* 0x000fea0003800000 */
[----:B------:R0:W5:Y:S02]  /*5d80*/  LDG.E.LTC128B.U16 R168, desc[UR36][R4.64+0x10] ;  /* 0x0000102404a87981 */ /* 0x000164000c1e1520 */
.L_x_165:
[----:B------:R-:W-:Y:S05]  /*5d90*/  BSYNC B1 ;  /* 0x0000000000017941 */ /* 0x000fea0003800000 */
.L_x_164:
[----:B0----5:R-:W-:Y:S01]  /*5da0*/  IMAD.U32 R6, R168, 0x10000, RZ ;  /* 0x00010000a8067824 */ /* 0x021fe200078e00ff */
[----:B------:R-:W-:Y:S01]  /*5db0*/  ISETP.GT.AND P4, PT, R0, 0x9, P0 ;  /* 0x000000090000780c */ /* 0x000fe20000784270 */
[----:B------:R-:W-:Y:S02]  /*5dc0*/  BSSY B1, `(.L_x_166) ;  /* 0x000000a000017945 */ /* 0x000fe40003800000 */
[----:B------:R-:W-:Y:S01]  /*5dd0*/  FMUL R7, R6, R155 ;  /* 0x0000009b06077220 */ /* 0x000fe20000400000 */
[----:B------:R-:W-:-:S03]  /*5de0*/  IMAD.MOV.U32 R6, RZ, RZ, R88 ;  /* 0x000000ffff067224 */ /* 0x000fc600078e0058 */
[----:B------:R-:W-:-:S05]  /*5df0*/  FFMA R7, R28, R154, R7 ;  /* 0x0000009a1c077223 */ /* 0x000fca0000000007 */
[----:B------:R-:W-:-:S04]  /*5e00*/  F2FP.BF16.F32.PACK_AB R7, RZ, R7 ;  /* 0x00000007ff07723e */ /* 0x000fc800000010ff */
[----:B------:R-:W-:Y:S01]  /*5e10*/  PRMT R10, R7, 0x7610, R10 ;  /* 0x00007610070a7816 */ /* 0x000fe2000000000a */
[----:B------:R-:W-:-:S05]  /*5e20*/  IMAD.MOV.U32 R7, RZ, RZ, R89 ;  /* 0x000000ffff077224 */ /* 0x000fca00078e0059 */
[----:B------:R0:W-:Y:S01]  /*5e30*/  @P2 STG.E.U16 desc[UR36][R6.64+0x10], R10 ;  /* 0x0000100a06002986 */ /* 0x0001e2000c101524 */
[----:B------:R-:W-:Y:S05]  /*5e40*/  @!P4 BRA `(.L_x_167) ;  /* 0x000000000004c947 */ /* 0x000fea0003800000 */
[----:B------:R0:W5:Y:S02]  /*5e50*/  LDG.E.LTC128B.U16 R168, desc[UR36][R4.64+0x12] ;  /* 0x0000122404a87981 */ /* 0x000164000c1e1520 */
.L_x_167:
[----:B------:R-:W-:Y:S05]  /*5e60*/  BSYNC B1 ;  /* 0x0000000000017941 */ /* 0x000fea0003800000 */
.L_x_166:
[----:B0----5:R-:W-:Y:S01]  /*5e70*/  SHF.L.U32 R10, R168, 0x10, RZ ;  /* 0x00000010a80a7819 */ /* 0x021fe200000006ff */
[----:B------:R-:W-:Y:S01]  /*5e80*/  BSSY B1, `(.L_x_168) ;  /* 0x0000008000017945 */ /* 0x000fe20003800000 */
[----:B------:R-:W-:-:S03]  /*5e90*/  ISETP.GT.AND P3, PT, R0, 0x8, P1 ;  /* 0x000000080000780c */ /* 0x000fc60000f64270 */
[----:B------:R-:W-:-:S04]  /*5ea0*/  FMUL R10, R10, R155 ;  /* 0x0000009b0a0a7220 */ /* 0x000fc80000400000 */
[----:B------:R-:W-:-:S05]  /*5eb0*/  FFMA R10, R29, R154, R10 ;  /* 0x0000009a1d0a7223 */ /* 0x000fca000000000a */
[----:B------:R-:W-:-:S05]  /*5ec0*/  F2FP.BF16.F32.PACK_AB R10, RZ, R10 ;  /* 0x0000000aff0a723e */ /* 0x000fca00000010ff */
[----:B------:R0:W-:Y:S01]  /*5ed0*/  @P4 STG.E.U16 desc[UR36][R6.64+0x12], R10 ;  /* 0x0000120a06004986 */ /* 0x0001e2000c101524 */
[----:B------:R-:W-:Y:S05]  /*5ee0*/  @!P3 BRA `(.L_x_169) ;  /* 0x000000000004b947 */ /* 0x000fea0003800000 */
[----:B------:R0:W5:Y:S02]  /*5ef0*/  LDG.E.LTC128B.U16 R168, desc[UR36][R8.64+0x10] ;  /* 0x0000102408a87981 */ /* 0x000164000c1e1520 */
.L_x_169:
[----:B------:R-:W-:Y:S05]  /*5f00*/  BSYNC B1 ;  /* 0x0000000000017941 */ /* 0x000fea0003800000 */
.L_x_168:
[----:B0----5:R-:W-:Y:S01]  /*5f10*/  IMAD.U32 R10, R168, 0x10000, RZ ;  /* 0x00010000a80a7824 */ /* 0x021fe200078e00ff */
[----:B------:R-:W-:Y:S01]  /*5f20*/  ISETP.GT.AND P2, PT, R0, 0x9, P1 ;  /* 0x000000090000780c */ /* 0x000fe20000f44270 */
[----:B------:R-:W-:Y:S02]  /*5f30*/  BSSY B1, `(.L_x_170) ;  /* 0x0000009000017945 */ /* 0x000fe40003800000 */
[----:B------:R-:W-:Y:S01]  /*5f40*/  FMUL R11, R10, R155 ;  /* 0x0000009b0a0b7220 */ /* 0x000fe20000400000 */
[----:B------:R-:W-:-:S03]  /*5f50*/  IADD3 R10, P4, R169, R88, RZ ;  /* 0x00000058a90a7210 */ /* 0x000fc60007f9e0ff */
[----:B------:R-:W-:-:S05]  /*5f60*/  FFMA R11, R30, R154, R11 ;  /* 0x0000009a1e0b7223 */ /* 0x000fca000000000b */
[----:B------:R-:W-:Y:S01]  /*5f70*/  F2FP.BF16.F32.PACK_AB R12, RZ, R11 ;  /* 0x0000000bff0c723e */ /* 0x000fe200000010ff */
[----:B------:R-:W-:-:S05]  /*5f80*/  IMAD.X R11, R167, 0x1, R89, P4 ;  /* 0x00000001a70b7824 */ /* 0x000fca00020e0659 */
[----:B------:R0:W-:Y:S01]  /*5f90*/  @P3 STG.E.U16 desc[UR36][R10.64+0x10], R12 ;  /* 0x0000100c0a003986 */ /* 0x0001e2000c101524 */
[----:B------:R-:W-:Y:S05]  /*5fa0*/  @!P2 BRA `(.L_x_171) ;  /* 0x000000000004a947 */ /* 0x000fea0003800000 */
[----:B------:R0:W5:Y:S02]  /*5fb0*/  LDG.E.LTC128B.U16 R168, desc[UR36][R8.64+0x12] ;  /* 0x0000122408a87981 */ /* 0x000164000c1e1520 */
.L_x_171:
[----:B------:R-:W-:Y:S05]  /*5fc0*/  BSYNC B1 ;  /* 0x0000000000017941 */ /* 0x000fea0003800000 */
.L_x_170:
[----:B0----5:R-:W-:Y:S01]  /*5fd0*/  IMAD.U32 R10, R168, 0x10000, RZ ;  /* 0x00010000a80a7824 */ /* 0x021fe200078e00ff */
[----:B------:R-:W-:Y:S03]  /*5fe0*/  BSSY B1, `(.L_x_172) ;  /* 0x000000a000017945 */ /* 0x000fe60003800000 */
[----:B------:R-:W-:Y:S01]  /*5ff0*/  FMUL R12, R10, R155 ;  /* 0x0000009b0a0c7220 */ /* 0x000fe20000400000 */
[----:B------:R-:W-:-:S03]  /*6000*/  IADD3 R10, P3, P4, R169, R158, R95 ;  /* 0x0000009ea90a7210 */ /* 0x000fc60007c7e05f */
[----:B------:R-:W-:Y:S01]  /*6010*/  FFMA R12, R31, R154, R12 ;  /* 0x0000009a1f0c7223 */ /* 0x000fe2000000000c */
[----:B------:R-:W-:Y:S02]  /*6020*/  IADD3.X R11, R167, R159, R97, P3, P4 ;  /* 0x0000009fa70b7210 */ /* 0x000fe40001fe8461 */
[----:B------:R-:W-:Y:S02]  /*6030*/  ISETP.GT.AND P3, PT, R0, 0x10, P0 ;  /* 0x000000100000780c */ /* 0x000fe40000764270 */
[----:B------:R-:W-:-:S05]  /*6040*/  F2FP.BF16.F32.PACK_AB R12, RZ, R12 ;  /* 0x0000000cff0c723e */ /* 0x000fca00000010ff */
[----:B------:R0:W-:Y:S06]  /*6050*/  @P2 STG.E.U16 desc[UR36][R10.64+0x12], R12 ;  /* 0x0000120c0a002986 */ /* 0x0001ec000c101524 */
[----:B------:R-:W-:Y:S05]  /*6060*/  @!P3 BRA `(.L_x_173) ;  /* 0x000000000004b947 */ /* 0x000fea0003800000 */
[----:B------:R0:W5:Y:S02]  /*6070*/  LDG.E.LTC128B.U16 R168, desc[UR36][R4.64+0x20] ;  /* 0x0000202404a87981 */ /* 0x000164000c1e1520 */
.L_x_173:
[----:B------:R-:W-:Y:S05]  /*6080*/  BSYNC B1 ;  /* 0x0000000000017941 */ /* 0x000fea0003800000 */
.L_x_172:
        /* <DEDUP_REMOVED lines=9> */
.L_x_175:
[----:B------:R-:W-:Y:S05]  /*6120*/  BSYNC B1 ;  /* 0x0000000000017941 */ /* 0x000fea0003800000 */
.L_x_174:
[----:B-----5:R-:W-:Y:S01]  /*6130*/  IMAD.U32 R12, R168, 0x10000, RZ ;  /* 0x00010000a80c7824 */ /* 0x020fe200078e00ff */
        /* <DEDUP_REMOVED lines=8> */
.L_x_177:
[----:B------:R-:W-:Y:S05]  /*61c0*/  BSYNC B1 ;  /* 0x0000000000017941 */ /* 0x000fea0003800000 */
.L_x_176:
        /* <DEDUP_REMOVED lines=9> */
.L_x_179:
[----:B------:R-:W-:Y:S05]  /*6260*/  BSYNC B1 ;  /* 0x0000000000017941 */ /* 0x000fea0003800000 */
.L_x_178:
        /* <DEDUP_REMOVED lines=9> */
.L_x_181:
[----:B------:R-:W-:Y:S05]  /*6300*/  BSYNC B1 ;  /* 0x0000000000017941 */ /* 0x000fea0003800000 */
.L_x_180:
        /* <DEDUP_REMOVED lines=9> */
.L_x_183:
[----:B------:R-:W-:Y:S05]  /*63a0*/  BSYNC B1 ;  /* 0x0000000000017941 */ /* 0x000fea0003800000 */
.L_x_182:
        /* <DEDUP_REMOVED lines=9> */
.L_x_185:
[----:B------:R-:W-:Y:S05]  /*6440*/  BSYNC B1 ;  /* 0x0000000000017941 */ /* 0x000fea0003800000 */
.L_x_184:
        /* <DEDUP_REMOVED lines=9> */
.L_x_187:
[----:B------:R-:W-:Y:S05]  /*64e0*/  BSYNC B1 ;  /* 0x0000000000017941 */ /* 0x000fea0003800000 */
.L_x_186:
        /* <DEDUP_REMOVED lines=9> */
.L_x_189:
[----:B------:R-:W-:Y:S05]  /*6580*/  BSYNC B1 ;  /* 0x0000000000017941 */ /* 0x000fea0003800000 */
.L_x_188:
        /* <DEDUP_REMOVED lines=9> */
.L_x_191:
[----:B------:R-:W-:Y:S05]  /*6620*/  BSYNC B1 ;  /* 0x0000000000017941 */ /* 0x000fea0003800000 */
.L_x_190:
        /* <DEDUP_REMOVED lines=9> */
.L_x_193:
[----:B------:R-:W-:Y:S05]  /*66c0*/  BSYNC B1 ;  /* 0x0000000000017941 */ /* 0x000fea0003800000 */
.L_x_192:
        /* <DEDUP_REMOVED lines=9> */
.L_x_195:
[----:B------:R-:W-:Y:S05]  /*6760*/  BSYNC B1 ;  /* 0x0000000000017941 */ /* 0x000fea0003800000 */
.L_x_194:
        /* <DEDUP_REMOVED lines=9> */
.L_x_197:
[----:B------:R-:W-:Y:S05]  /*6800*/  BSYNC B1 ;  /* 0x0000000000017941 */ /* 0x000fea0003800000 */
.L_x_196:
        /* <DEDUP_REMOVED lines=9> */
.L_x_199:
[----:B------:R-:W-:Y:S05]  /*68a0*/  BSYNC B1 ;  /* 0x0000000000017941 */ /* 0x000fea0003800000 */
.L_x_198:
        /* <DEDUP_REMOVED lines=9> */
.L_x_201:
[----:B------:R-:W-:Y:S05]  /*6940*/  BSYNC B1 ;  /* 0x0000000000017941 */ /* 0x000fea0003800000 */
.L_x_200:
        /* <DEDUP_REMOVED lines=9> */
.L_x_203:
[----:B------:R-:W-:Y:S05]  /*69e0*/  BSYNC B1 ;  /* 0x0000000000017941 */ /* 0x000fea0003800000 */
.L_x_202:
        /* <DEDUP_REMOVED lines=9> */
.L_x_205:
[----:B------:R-:W-:Y:S05]  /*6a80*/  BSYNC B1 ;  /* 0x0000000000017941 */ /* 0x000fea0003800000 */
.L_x_204:
        /* <DEDUP_REMOVED lines=9> */
.L_x_207:
[----:B------:R-:W-:Y:S05]  /*6b20*/  BSYNC B1 ;  /* 0x0000000000017941 */ /* 0x000fea0003800000 */
.L_x_206:
        /* <DEDUP_REMOVED lines=9> */
.L_x_209:
[----:B------:R-:W-:Y:S05]  /*6bc0*/  BSYNC B1 ;  /* 0x0000000000017941 */ /* 0x000fea0003800000 */
.L_x_208:
        /* <DEDUP_REMOVED lines=9> */
.L_x_211:
[----:B------:R-:W-:Y:S05]  /*6c60*/  BSYNC B1 ;  /* 0x0000000000017941 */ /* 0x000fea0003800000 */
.L_x_210:
        /* <DEDUP_REMOVED lines=9> */
.L_x_213:
[----:B------:R-:W-:Y:S05]  /*6d00*/  BSYNC B1 ;  /* 0x0000000000017941 */ /* 0x000fea0003800000 */
.L_x_212:
        /* <DEDUP_REMOVED lines=9> */
.L_x_215:
[----:B------:R-:W-:Y:S05]  /*6da0*/  BSYNC B1 ;  /* 0x0000000000017941 */ /* 0x000fea0003800000 */
.L_x_214:
        /* <DEDUP_REMOVED lines=9> */
.L_x_217:
[----:B------:R-:W-:Y:S05]  /*6e40*/  BSYNC B1 ;  /* 0x0000000000017941 */ /* 0x000fea0003800000 */
.L_x_216:
        /* <DEDUP_REMOVED lines=9> */
.L_x_219:
[----:B------:R-:W-:Y:S05]  /*6ee0*/  BSYNC B1 ;  /* 0x0000000000017941 */ /* 0x000fea0003800000 */
.L_x_218:
        /* <DEDUP_REMOVED lines=9> */
.L_x_221:
[----:B------:R-:W-:Y:S05]  /*6f80*/  BSYNC B1 ;  /* 0x0000000000017941 */ /* 0x000fea0003800000 */
.L_x_220:
        /* <DEDUP_REMOVED lines=9> */
.L_x_223:
[----:B------:R-:W-:Y:S05]  /*7020*/  BSYNC B1 ;  /* 0x0000000000017941 */ /* 0x000fea0003800000 */
.L_x_222:
        /* <DEDUP_REMOVED lines=9> */
.L_x_225:
[----:B------:R-:W-:Y:S05]  /*70c0*/  BSYNC B1 ;  /* 0x0000000000017941 */ /* 0x000fea0003800000 */
.L_x_224:
        /* <DEDUP_REMOVED lines=9> */
.L_x_227:
[----:B------:R-:W-:Y:S05]  /*7160*/  BSYNC B1 ;  /* 0x0000000000017941 */ /* 0x000fea0003800000 */
.L_x_226:
        /* <DEDUP_REMOVED lines=9> */
.L_x_229:
[----:B------:R-:W-:Y:S05]  /*7200*/  BSYNC B1 ;  /* 0x0000000000017941 */ /* 0x000fea0003800000 */
.L_x_228:
        /* <DEDUP_REMOVED lines=9> */
.L_x_231:
[----:B------:R-:W-:Y:S05]  /*72a0*/  BSYNC B1 ;  /* 0x0000000000017941 */ /* 0x000fea0003800000 */
.L_x_230:
        /* <DEDUP_REMOVED lines=9> */
.L_x_233:
[----:B------:R-:W-:Y:S05]  /*7340*/  BSYNC B1 ;  /* 0x0000000000017941 */ /* 0x000fea0003800000 */
.L_x_232:
        /* <DEDUP_REMOVED lines=9> */
.L_x_235:
[----:B------:R-:W-:Y:S05]  /*73e0*/  BSYNC B1 ;  /* 0x0000000000017941 */ /* 0x000fea0003800000 */
.L_x_234:
        /* <DEDUP_REMOVED lines=9> */
.L_x_237:
[----:B------:R-:W-:Y:S05]  /*7480*/  BSYNC B1 ;  /* 0x0000000000017941 */ /* 0x000fea0003800000 */
.L_x_236:
        /* <DEDUP_REMOVED lines=9> */
.L_x_239:
[----:B------:R-:W-:Y:S05]  /*7520*/  BSYNC B1 ;  /* 0x0000000000017941 */ /* 0x000fea0003800000 */
.L_x_238:
        /* <DEDUP_REMOVED lines=9> */
.L_x_241:
[----:B------:R-:W-:Y:S05]  /*75c0*/  BSYNC B1 ;  /* 0x0000000000017941 */ /* 0x000fea0003800000 */
.L_x_240:
        /* <DEDUP_REMOVED lines=9> */
.L_x_243:
[----:B------:R-:W-:Y:S05]  /*7660*/  BSYNC B1 ;  /* 0x0000000000017941 */ /* 0x000fea0003800000 */
.L_x_242:
        /* <DEDUP_REMOVED lines=9> */
.L_x_245:
[----:B------:R-:W-:Y:S05]  /*7700*/  BSYNC B1 ;  /* 0x0000000000017941 */ /* 0x000fea0003800000 */
.L_x_244:
        /* <DEDUP_REMOVED lines=9> */
.L_x_247:
[----:B------:R-:W-:Y:S05]  /*77a0*/  BSYNC B1 ;  /* 0x0000000000017941 */ /* 0x000fea0003800000 */
.L_x_246:
        /* <DEDUP_REMOVED lines=9> */
.L_x_249:
[----:B------:R-:W-:Y:S05]  /*7840*/  BSYNC B1 ;  /* 0x0000000000017941 */ /* 0x000fea0003800000 */
.L_x_248:
        /* <DEDUP_REMOVED lines=9> */
.L_x_251:
[----:B------:R-:W-:Y:S05]  /*78e0*/  BSYNC B1 ;  /* 0x0000000000017941 */ /* 0x000fea0003800000 */
.L_x_250:
        /* <DEDUP_REMOVED lines=9> */
.L_x_253:
[----:B------:R-:W-:Y:S05]  /*7980*/  BSYNC B1 ;  /* 0x0000000000017941 */ /* 0x000fea0003800000 */
.L_x_252:
        /* <DEDUP_REMOVED lines=9> */
.L_x_255:
[----:B------:R-:W-:Y:S05]  /*7a20*/  BSYNC B1 ;  /* 0x0000000000017941 */ /* 0x000fea0003800000 */
.L_x_254:
        /* <DEDUP_REMOVED lines=9> */
.L_x_257:
[----:B------:R-:W-:Y:S05]  /*7ac0*/  BSYNC B1 ;  /* 0x0000000000017941 */ /* 0x000fea0003800000 */
.L_x_256:
        /* <DEDUP_REMOVED lines=9> */
.L_x_259:
[----:B------:R-:W-:Y:S05]  /*7b60*/  BSYNC B1 ;  /* 0x0000000000017941 */ /* 0x000fea0003800000 */
.L_x_258:
        /* <DEDUP_REMOVED lines=9> */
.L_x_261:
[----:B------:R-:W-:Y:S05]  /*7c00*/  BSYNC B1 ;  /* 0x0000000000017941 */ /* 0x000fea0003800000 */
.L_x_260:
        /* <DEDUP_REMOVED lines=9> */
.L_x_263:
[----:B------:R-:W-:Y:S05]  /*7ca0*/  BSYNC B1 ;  /* 0x0000000000017941 */ /* 0x000fea0003800000 */
.L_x_262:
        /* <DEDUP_REMOVED lines=9> */
.L_x_265:
[----:B------:R-:W-:Y:S05]  /*7d40*/  BSYNC B1 ;  /* 0x0000000000017941 */ /* 0x000fea0003800000 */
.L_x_264:
        /* <DEDUP_REMOVED lines=9> */
.L_x_267:
[----:B------:R-:W-:Y:S05]  /*7de0*/  BSYNC B1 ;  /* 0x0000000000017941 */ /* 0x000fea0003800000 */
.L_x_266:
        /* <DEDUP_REMOVED lines=9> */
.L_x_269:
[----:B------:R-:W-:Y:S05]  /*7e80*/  BSYNC B1 ;  /* 0x0000000000017941 */ /* 0x000fea0003800000 */
.L_x_268:
        /* <DEDUP_REMOVED lines=9> */
.L_x_271:
[----:B------:R-:W-:Y:S05]  /*7f20*/  BSYNC B1 ;  /* 0x0000000000017941 */ /* 0x000fea0003800000 */
.L_x_270:
        /* <DEDUP_REMOVED lines=9> */
.L_x_273:
[----:B------:R-:W-:Y:S05]  /*7fc0*/  BSYNC B1 ;  /* 0x0000000000017941 */ /* 0x000fea0003800000 */
.L_x_272:
        /* <DEDUP_REMOVED lines=9> */
.L_x_275:
[----:B------:R-:W-:Y:S05]  /*8060*/  BSYNC B1 ;  /* 0x0000000000017941 */ /* 0x000fea0003800000 */
.L_x_274:
        /* <DEDUP_REMOVED lines=9> */
.L_x_277:
[----:B------:R-:W-:Y:S05]  /*8100*/  BSYNC B1 ;  /* 0x0000000000017941 */ /* 0x000fea0003800000 */
.L_x_276:
        /* <DEDUP_REMOVED lines=9> */
.L_x_279:
[----:B------:R-:W-:Y:S05]  /*81a0*/  BSYNC B1 ;  /* 0x0000000000017941 */ /* 0x000fea0003800000 */
.L_x_278:
[----:B01---5:R-:W-:Y:S01]  /*81b0*/  IMAD.U32 R4, R168, 0x10000, RZ ;  /* 0x00010000a8047824 */ /* 0x023fe200078e00ff */
        /* <DEDUP_REMOVED lines=8> */
.L_x_281:
[----:B------:R-:W-:Y:S05]  /*8240*/  BSYNC B1 ;  /* 0x0000000000017941 */ /* 0x000fea0003800000 */
.L_x_280:
[----:B0----5:R-:W-:Y:S01]  /*8250*/  IMAD.U32 R4, R168, 0x10000, RZ ;  /* 0x00010000a8047824 */ /* 0x021fe200078e00ff */
[----:B------:R-:W-:Y:S01]  /*8260*/  ISETP.GT.AND P1, PT, R0, 0x79, P1 ;  /* 0x000000790000780c */ /* 0x000fe20000f24270 */
[----:B------:R-:W-:Y:S02]  /*8270*/  BSSY B1, `(.L_x_282) ;  /* 0x000000a000017945 */ /* 0x000fe40003800000 */
[----:B------:R-:W-:Y:S01]  /*8280*/  FMUL R5, R4, R155 ;  /* 0x0000009b04057220 */ /* 0x000fe20000400000 */
[----:B------:R-:W-:-:S03]  /*8290*/  @P2 IMAD.MOV.U32 R4, RZ, RZ, R10 ;  /* 0x000000ffff042224 */ /* 0x000fc600078e000a */
[----:B------:R-:W-:-:S05]  /*82a0*/  FFMA R5, R86, R154, R5 ;  /* 0x0000009a56057223 */ /* 0x000fca0000000005 */
[----:B------:R-:W-:-:S04]  /*82b0*/  F2FP.BF16.F32.PACK_AB R5, RZ, R5 ;  /* 0x00000005ff05723e */ /* 0x000fc800000010ff */
[----:B------:R-:W-:Y:S02]  /*82c0*/  PRMT R6, R5, 0x7610, R6 ;  /* 0x0000761005067816 */ /* 0x000fe40000000006 */
[----:B------:R-:W-:-:S05]  /*82d0*/  @P2 MOV R5, R11 ;  /* 0x0000000b00052202 */ /* 0x000fca0000000f00 */
[----:B------:R0:W-:Y:S01]  /*82e0*/  @P2 STG.E.U16 desc[UR36][R4.64+0xf0], R6 ;  /* 0x0000f00604002986 */ /* 0x0001e2000c101524 */
[----:B------:R-:W-:Y:S05]  /*82f0*/  @!P1 BRA `(.L_x_283) ;  /* 0x0000000000049947 */ /* 0x000fea0003800000 */
[----:B------:R0:W5:Y:S02]  /*8300*/  LDG.E.LTC128B.U16 R168, desc[UR36][R8.64+0xf2] ;  /* 0x0000f22408a87981 */ /* 0x000164000c1e1520 */
.L_x_283:
[----:B------:R-:W-:Y:S05]  /*8310*/  BSYNC B1 ;  /* 0x0000000000017941 */ /* 0x000fea0003800000 */
.L_x_282:
[----:B------:R-:W-:Y:S05]  /*8320*/  @!P1 BRA `(.L_x_284) ;  /* 0x00000024003c9947 */ /* 0x000fea0003800000 */
[----:B-----5:R-:W-:-:S04]  /*8330*/  IMAD.U32 R168, R168, 0x10000, RZ ;  /* 0x00010000a8a87824 */ /* 0x020fc800078e00ff */
[----:B------:R-:W-:-:S04]  /*8340*/  FMUL R168, R168, R155 ;  /* 0x0000009ba8a87220 */ /* 0x000fc80000400000 */
[----:B------:R-:W-:-:S05]  /*8350*/  FFMA R168, R87, R154, R168 ;  /* 0x0000009a57a87223 */ /* 0x000fca00000000a8 */
[----:B------:R-:W-:-:S05]  /*8360*/  F2FP.BF16.F32.PACK_AB R168, RZ, R168 ;  /* 0x000000a8ffa8723e */ /* 0x000fca00000010ff */
[----:B------:R0:W-:Y:S01]  /*8370*/  STG.E.U16 desc[UR36][R10.64+0xf2], R168 ;  /* 0x0000f2a80a007986 */ /* 0x0001e2000c101524 */
[----:B------:R-:W-:Y:S05]  /*8380*/  BRA `(.L_x_284) ;  /* 0x0000002400247947 */ /* 0x000fea0003800000 */
.L_x_33:
[----:B------:R-:W-:Y:S01]  /*8390*/  ULDC.64 UR4, c[0x0][0x5c0] ;  /* 0x0001700000047ab9 */ /* 0x000fe20000000a00 */
[----:B------:R-:W-:Y:S01]  /*83a0*/  ISETP.GT.AND P4, PT, R0, 0x1, P2 ;  /* 0x000000010000780c */ /* 0x000fe20001784270 */
[-C--:B------:R-:W-:Y:S01]  /*83b0*/  FMUL R88, R88, R154.reuse ;  /* 0x0000009a58587220 */ /* 0x080fe20000400000 */
[----:B------:R-:W-:Y:S01]  /*83c0*/  LEA R6, P1, R166, UR4, 0x1 ;  /* 0x00000004a6067c11 */ /* 0x000fe2000f8208ff */
[-C--:B------:R-:W-:Y:S01]  /*83d0*/  FMUL R89, R89, R154.reuse ;  /* 0x0000009a59597220 */ /* 0x080fe20000400000 */
[----:B------:R-:W-:Y:S02]  /*83e0*/  IMAD.SHL.U32 R11, R4, 0x10, RZ ;  /* 0x00000010040b7824 */ /* 0x000fe400078e00ff */
[-C--:B------:R-:W-:Y:S01]  /*83f0*/  FMUL R90, R90, R154.reuse ;  /* 0x0000009a5a5a7220 */ /* 0x080fe20000400000 */
[----:B------:R-:W-:Y:S01]  /*8400*/  LEA.HI.X R7, R166, UR5, R171, 0x1, P1 ;  /* 0x00000005a6077c11 */ /* 0x000fe200088f0cab */
[----:B------:R-:W-:Y:S01]  /*8410*/  FMUL R91, R91, R154 ;  /* 0x0000009a5b5b7220 */ /* 0x000fe20000400000 */
[----:B------:R-:W-:Y:S01]  /*8420*/  F2FP.BF16.F32.PACK_AB R88, RZ, R88 ;  /* 0x00000058ff58723e */ /* 0x000fe200000010ff */
[-C--:B------:R-:W-:Y:S01]  /*8430*/  FMUL R92, R92, R154.reuse ;  /* 0x0000009a5c5c7220 */ /* 0x080fe20000400000 */
[----:B------:R-:W-:Y:S01]  /*8440*/  ISETP.GT.AND P1, PT, R157, 0x8, PT ;  /* 0x000000089d00780c */ /* 0x000fe20003f24270 */
[-C--:B------:R-:W-:Y:S01]  /*8450*/  FMUL R93, R93, R154.reuse ;  /* 0x0000009a5d5d7220 */ /* 0x080fe20000400000 */
[----:B------:R-:W-:Y:S01]  /*8460*/  F2FP.BF16.F32.PACK_AB R89, RZ, R89 ;  /* 0x00000059ff59723e */ /* 0x000fe200000010ff */
[----:B------:R-:W-:Y:S01]  /*8470*/  @P0 STG.E.U16 desc[UR36][R6.64], R88 ;  /* 0x0000005806000986 */ /* 0x000fe2000c101524 */
[----:B------:R-:W-:Y:S01]  /*8480*/  ISETP.GT.AND P3, PT, R0, RZ, P1 ;  /* 0x000000ff0000720c */ /* 0x000fe20000f64270 */
[-C--:B------:R-:W-:Y:S01]  /*8490*/  FMUL R94, R94, R154.reuse ;  /* 0x0000009a5e5e7220 */ /* 0x080fe20000400000 */
[----:B------:R-:W-:Y:S01]  /*84a0*/  ISETP.GT.AND P0, PT, R0, 0x1, P1 ;  /* 0x000000010000780c */ /* 0x000fe20000f04270 */
[----:B------:R-:W-:Y:S01]  /*84b0*/  @P4 STG.E.U16 desc[UR36][R6.64+0x2], R89 ;  /* 0x0000025906004986 */ /* 0x000fe2000c101524 */
[----:B------:R-:W-:Y:S01]  /*84c0*/  SHF.L.U64.HI R9, R4, 0x4, R5 ;  /* 0x0000000404097819 */ /* 0x000fe20000010205 */
[----:B------:R-:W-:Y:S01]  /*84d0*/  FMUL R95, R95, R154 ;  /* 0x0000009a5f5f7220 */ /* 0x000fe20000400000 */
[----:B------:R-:W-:Y:S01]  /*84e0*/  IADD3 R12, P4, R11, R6, RZ ;  /* 0x000000060b0c7210 */ /* 0x000fe20007f9e0ff */
[----:B------:R-:W-:Y:S01]  /*84f0*/  FMUL R96, R96, R154 ;  /* 0x0000009a60607220 */ /* 0x000fe20000400000 */
[----:B------:R-:W-:Y:S01]  /*8500*/  F2FP.BF16.F32.PACK_AB R90, RZ, R90 ;  /* 0x0000005aff5a723e */ /* 0x000fe200000010ff */
[-C--:B------:R-:W-:Y:S01]  /*8510*/  FMUL R97, R97, R154.reuse ;  /* 0x0000009a61617220 */ /* 0x080fe20000400000 */
[----:B------:R-:W-:Y:S01]  /*8520*/  F2FP.BF16.F32.PACK_AB R91, RZ, R91 ;  /* 0x0000005bff5b723e */ /* 0x000fe200000010ff */
[----:B------:R-:W-:Y:S01]  /*8530*/  IMAD.X R13, R9, 0x1, R7, P4 ;  /* 0x00000001090d7824 */ /* 0x000fe200020e0607 */
[----:B------:R-:W-:Y:S01]  /*8540*/  ISETP.GT.AND P4, PT, R0, 0x9, P2 ;  /* 0x000000090000780c */ /* 0x000fe20001784270 */
[----:B------:R-:W-:Y:S01]  /*8550*/  FMUL R98, R98, R154 ;  /* 0x0000009a62627220 */ /* 0x000fe20000400000 */
[----:B------:R-:W-:Y:S01]  /*8560*/  F2FP.BF16.F32.PACK_AB R92, RZ, R92 ;  /* 0x0000005cff5c723e */ /* 0x000fe200000010ff */
[-C--:B------:R-:W-:Y:S01]  /*8570*/  FMUL R99, R99, R154.reuse ;  /* 0x0000009a63637220 */ /* 0x080fe20000400000 */
[----:B------:R-:W-:Y:S01]  /*8580*/  @P3 STG.E.U16 desc[UR36][R12.64], R90 ;  /* 0x0000005a0c003986 */ /* 0x000fe2000c101524 */
[----:B------:R-:W-:Y:S01]  /*8590*/  ISETP.GT.AND P3, PT, R0, 0x8, P2 ;  /* 0x000000080000780c */ /* 0x000fe20001764270 */
[-C--:B------:R-:W-:Y:S01]  /*85a0*/  FMUL R100, R100, R154.reuse ;  /* 0x0000009a64647220 */ /* 0x080fe20000400000 */
[----:B------:R-:W-:Y:S01]  /*85b0*/  F2FP.BF16.F32.PACK_AB R93, RZ, R93 ;  /* 0x0000005dff5d723e */ /* 0x000fe200000010ff */
[----:B------:R-:W-:Y:S01]  /*85c0*/  @P0 STG.E.U16 desc[UR36][R12.64+0x2], R91 ;  /* 0x0000025b0c000986 */ /* 0x000fe2000c101524 */
[----:B------:R-:W-:Y:S01]  /*85d0*/  ISETP.GT.AND P0, PT, R0, 0x8, P1 ;  /* 0x000000080000780c */ /* 0x000fe20000f04270 */
[----:B------:R-:W-:Y:S01]  /*85e0*/  FMUL R101, R101, R154 ;  /* 0x0000009a65657220 */ /* 0x000fe20000400000 */
[----:B------:R-:W-:Y:S01]  /*85f0*/  F2FP.BF16.F32.PACK_AB R94, RZ, R94 ;  /* 0x0000005eff5e723e */ /* 0x000fe200000010ff */
[-C--:B------:R-:W-:Y:S01]  /*8600*/  FMUL R102, R102, R154.reuse ;  /* 0x0000009a66667220 */ /* 0x080fe20000400000 */
[----:B------:R-:W-:Y:S01]  /*8610*/  F2FP.BF16.F32.PACK_AB R95, RZ, R95 ;  /* 0x0000005fff5f723e */ /* 0x000fe200000010ff */
[----:B------:R-:W-:Y:S01]  /*8620*/  FMUL R103, R103, R154 ;  /* 0x0000009a67677220 */ /* 0x000fe20000400000 */
[----:B------:R-:W-:Y:S01]  /*8630*/  F2FP.BF16.F32.PACK_AB R96, RZ, R96 ;  /* 0x00000060ff60723e */ /* 0x000fe200000010ff */
[-C--:B------:R-:W-:Y:S01]  /*8640*/  FMUL R104, R104, R154.reuse ;  /* 0x0000009a68687220 */ /* 0x080fe20000400000 */
[----:B------:R-:W-:Y:S01]  /*8650*/  F2FP.BF16.F32.PACK_AB R97, RZ, R97 ;  /* 0x00000061ff61723e */ /* 0x000fe200000010ff */
[----:B------:R-:W-:Y:S01]  /*8660*/  @P3 STG.E.U16 desc[UR36][R6.64+0x10], R92 ;  /* 0x0000105c06003986 */ /* 0x000fe2000c101524 */
[C---:B------:R-:W-:Y:S01]  /*8670*/  ISETP.GT.AND P3, PT, R0.reuse, 0x9, P1 ;  /* 0x000000090000780c */ /* 0x040fe20000f64270 */
[----:B------:R-:W-:Y:S01]  /*8680*/  FMUL R105, R105, R154 ;  /* 0x0000009a69697220 */ /* 0x000fe20000400000 */
[----:B------:R-:W-:Y:S01]  /*8690*/  F2FP.BF16.F32.PACK_AB R98, RZ, R98 ;  /* 0x00000062ff62723e */ /* 0x000fe200000010ff */
        /* <DEDUP_REMOVED lines=162> */
[----:B------:R-:W-:Y:S01]  /*90c0*/  IMAD.SHL.U32 R15, R4, 0x100, RZ ;  /* 0x00000100040f7824 */ /* 0x000fe200078e00ff */
[----:B------:R-:W-:Y:S01]  /*90d0*/  F2FP.BF16.F32.PACK_AB R145, RZ, R145 ;  /* 0x00000091ff91723e */ /* 0x000fe200000010ff */
[----:B------:R-:W-:Y:S01]  /*90e0*/  @P3 STG.E.U16 desc[UR36][R6.64+0xa0], R128 ;  /* 0x0000a08006003986 */ /* 0x000fe2000c101524 */
[----:B------:R-:W-:Y:S01]  /*90f0*/  ISETP.GT.AND P3, PT, R0, 0x51, P1 ;  /* 0x000000510000780c */ /* 0x000fe20000f64270 */
[----:B------:R-:W-:Y:S01]  /*9100*/  FMUL R24, R24, R154 ;  /* 0x0000009a18187220 */ /* 0x000fe20000400000 */
[----:B------:R-:W-:Y:S01]  /*9110*/  F2FP.BF16.F32.PACK_AB R146, RZ, R146 ;  /* 0x00000092ff92723e */ /* 0x000fe200000010ff */
[----:B------:R-:W-:Y:S01]  /*9120*/  @P4 STG.E.U16 desc[UR36][R6.64+0xa2], R129 ;  /* 0x0000a28106004986 */ /* 0x000fe2000c101524 */
[C---:B------:R-:W-:Y:S01]  /*9130*/  ISETP.GT.AND P4, PT, R0.reuse, 0x58, P2 ;  /* 0x000000580000780c */ /* 0x040fe20001784270 */
        /* <DEDUP_REMOVED lines=18> */
[-C--:B------:R-:W-:Y:S01]  /*9260*/  FMUL R30, R30, R154.reuse ;  /* 0x0000009a1e1e7220 */ /* 0x080fe20000400000 */
[----:B------:R-:W-:Y:S01]  /*9270*/  SHF.L.U64.HI R5, R4, 0x8, R5 ;  /* 0x0000000804057819 */ /* 0x000fe20000010205 */
[----:B------:R-:W-:Y:S01]  /*9280*/  FMUL R31, R31, R154 ;  /* 0x0000009a1f1f7220 */ /* 0x000fe20000400000 */
[----:B------:R-:W-:Y:S01]  /*9290*/  F2FP.BF16.F32.PACK_AB R24, RZ, R24 ;  /* 0x00000018ff18723e */ /* 0x000fe200000010ff */
[----:B------:R-:W-:Y:S01]  /*92a0*/  @P3 STG.E.U16 desc[UR36][R12.64+0xb0], R134 ;  /* 0x0000b0860c003986 */ /* 0x000fe2000c101524 */
[----:B------:R-:W-:Y:S01]  /*92b0*/  ISETP.GT.AND P3, PT, R0, 0x61, P2 ;  /* 0x000000610000780c */ /* 0x000fe20001764270 */
        /* <DEDUP_REMOVED lines=43> */
[C---:B------:R-:W-:Y:S01]  /*9570*/  ISETP.GT.AND P2, PT, R0.reuse, 0x79, P2 ;  /* 0x000000790000780c */ /* 0x040fe20001744270 */
        /* <DEDUP_REMOVED lines=10> */
[-C--:B------:R-:W-:Y:S01]  /*9620*/  FMUL R48, R48, R154.reuse ;  /* 0x0000009a30307220 */ /* 0x080fe20000400000 */
[----:B------:R-:W-:Y:S01]  /*9630*/  F2FP.BF16.F32.PACK_AB R41, RZ, R41 ;  /* 0x00000029ff29723e */ /* 0x000fe200000010ff */
[----:B------:R-:W-:Y:S01]  /*9640*/  FMUL R49, R49, R154 ;  /* 0x0000009a31317220 */ /* 0x000fe20000400000 */
[----:B------:R-:W-:Y:S01]  /*9650*/  F2FP.BF16.F32.PACK_AB R40, RZ, R40 ;  /* 0x00000028ff28723e */ /* 0x000fe200000010ff */
[----:B------:R-:W-:Y:S01]  /*9660*/  @P4 STG.E.U16 desc[UR36][R12.64+0xe0], R146 ;  /* 0x0000e0920c004986 */ /* 0x000fe2000c101524 */
[----:B------:R-:W-:Y:S01]  /*9670*/  F2FP.BF16.F32.PACK_AB R42, RZ, R42 ;  /* 0x0000002aff2a723e */ /* 0x000fe200000010ff */
[-C--:B------:R-:W-:Y:S01]  /*9680*/  FMUL R50, R50, R154.reuse ;  /* 0x0000009a32327220 */ /* 0x080fe20000400000 */
[----:B------:R-:W-:Y:S01]  /*9690*/  F2FP.BF16.F32.PACK_AB R43, RZ, R43 ;  /* 0x0000002bff2b723e */ /* 0x000fe200000010ff */
[----:B------:R-:W-:Y:S01]  /*96a0*/  @P0 STG.E.U16 desc[UR36][R12.64+0xe2], R147 ;  /* 0x0000e2930c000986 */ /* 0x000fe2000c101524 */
[C---:B------:R-:W-:Y:S01]  /*96b0*/  ISETP.GT.AND P0, PT, R0.reuse, 0x78, P1 ;  /* 0x000000780000780c */ /* 0x040fe20000f04270 */
[----:B------:R-:W-:Y:S01]  /*96c0*/  FMUL R51, R51, R154 ;  /* 0x0000009a33337220 */ /* 0x000fe20000400000 */
[----:B------:R-:W-:Y:S01]  /*96d0*/  ISETP.GT.AND P1, PT, R0, 0x79, P1 ;  /* 0x000000790000780c */ /* 0x000fe20000f24270 */
[----:B------:R-:W-:Y:S01]  /*96e0*/  @P3 STG.E.U16 desc[UR36][R6.64+0xf0], R148 ;  /* 0x0000f09406003986 */ /* 0x000fe2000c101524 */
[----:B------:R-:W-:Y:S01]  /*96f0*/  IADD3 R14, P3, P4, R11, R6, R15 ;  /* 0x000000060b0e7210 */ /* 0x000fe20007c7e00f */
[----:B------:R-:W-:Y:S01]  /*9700*/  FMUL R52, R52, R154 ;  /* 0x0000009a34347220 */ /* 0x000fe20000400000 */
[----:B------:R-:W-:Y:S01]  /*9710*/  F2FP.BF16.F32.PACK_AB R44, RZ, R44 ;  /* 0x0000002cff2c723e */ /* 0x000fe200000010ff */
[----:B------:R0:W-:Y:S01]  /*9720*/  @P2 STG.E.U16 desc[UR36][R6.64+0xf2], R149 ;  /* 0x0000f29506002986 */ /* 0x0001e2000c101524 */
[----:B------:R-:W-:Y:S01]  /*9730*/  IADD3 R4, P2, R15, R6, RZ ;  /* 0x000000060f047210 */ /* 0x000fe20007f5e0ff */
[-C--:B------:R-:W-:Y:S01]  /*9740*/  FMUL R53, R53, R154.reuse ;  /* 0x0000009a35357220 */ /* 0x080fe20000400000 */
[----:B------:R-:W-:Y:S01]  /*9750*/  IADD3.X R15, R9, R7, R5, P3, P4 ;  /* 0x00000007090f7210 */ /* 0x000fe20001fe8405 */
[-C--:B------:R-:W-:Y:S01]  /*9760*/  FMUL R54, R54, R154.reuse ;  /* 0x0000009a36367220 */ /* 0x080fe20000400000 */
[C---:B------:R-:W-:Y:S01]  /*9770*/  ISETP.GT.AND P3, PT, R157.reuse, 0x88, PT ;  /* 0x000000889d00780c */ /* 0x040fe20003f64270 */
[----:B------:R-:W-:Y:S01]  /*9780*/  @P0 STG.E.U16 desc[UR36][R12.64+0xf0], R150 ;  /* 0x0000f0960c000986 */ /* 0x000fe2000c101524 */
[----:B------:R-:W-:Y:S01]  /*9790*/  ISETP.GT.AND P0, PT, R157, 0x80, PT ;  /* 0x000000809d00780c */ /* 0x000fe20003f04270 */
[----:B------:R-:W-:Y:S01]  /*97a0*/  IMAD.X R5, R5, 0x1, R7, P2 ;  /* 0x0000000105057824 */ /* 0x000fe200010e0607 */
[C---:B------:R-:W-:Y:S01]  /*97b0*/  ISETP.GT.AND P2, PT, R0.reuse, RZ, P3 ;  /* 0x000000ff0000720c */ /* 0x040fe20001f44270 */
[----:B------:R-:W-:Y:S01]  /*97c0*/  @P1 STG.E.U16 desc[UR36][R12.64+0xf2], R151 ;  /* 0x0000f2970c001986 */ /* 0x000fe2000c101524 */
[C---:B------:R-:W-:Y:S01]  /*97d0*/  ISETP.GT.AND P1, PT, R0.reuse, RZ, P0 ;  /* 0x000000ff0000720c */ /* 0x040fe20000724270 */
[-C--:B------:R-:W-:Y:S01]  /*97e0*/  FMUL R55, R55, R154.reuse ;  /* 0x0000009a37377220 */ /* 0x080fe20000400000 */
[----:B------:R-:W-:Y:S01]  /*97f0*/  ISETP.GT.AND P4, PT, R0, 0x1, P0 ;  /* 0x000000010000780c */ /* 0x000fe20000784270 */
[-C--:B------:R-:W-:Y:S01]  /*9800*/  FMUL R56, R56, R154.reuse ;  /* 0x0000009a38387220 */ /* 0x080fe20000400000 */
[----:B------:R-:W-:Y:S01]  /*9810*/  F2FP.BF16.F32.PACK_AB R45, RZ, R45 ;  /* 0x0000002dff2d723e */ /* 0x000fe200000010ff */
[----:B------:R-:W-:Y:S01]  /*9820*/  FMUL R57, R57, R154 ;  /* 0x0000009a39397220 */ /* 0x000fe20000400000 */
[----:B------:R-:W-:Y:S01]  /*9830*/  F2FP.BF16.F32.PACK_AB R46, RZ, R46 ;  /* 0x0000002eff2e723e */ /* 0x000fe200000010ff */
[-C--:B------:R-:W-:Y:S01]  /*9840*/  FMUL R58, R58, R154.reuse ;  /* 0x0000009a3a3a7220 */ /* 0x080fe20000400000 */
[----:B------:R-:W-:Y:S01]  /*9850*/  F2FP.BF16.F32.PACK_AB R47, RZ, R47 ;  /* 0x0000002fff2f723e */ /* 0x000fe200000010ff */
[----:B------:R-:W-:Y:S01]  /*9860*/  FMUL R59, R59, R154 ;  /* 0x0000009a3b3b7220 */ /* 0x000fe20000400000 */
[----:B------:R-:W-:Y:S01]  /*9870*/  F2FP.BF16.F32.PACK_AB R48, RZ, R48 ;  /* 0x00000030ff30723e */ /* 0x000fe200000010ff */
[----:B------:R-:W-:Y:S01]  /*9880*/  FMUL R60, R60, R154 ;  /* 0x0000009a3c3c7220 */ /* 0x000fe20000400000 */
[----:B------:R-:W-:Y:S01]  /*9890*/  F2FP.BF16.F32.PACK_AB R49, RZ, R49 ;  /* 0x00000031ff31723e */ /* 0x000fe200000010ff */
[----:B------:R-:W-:Y:S01]  /*98a0*/  @P1 STG.E.U16 desc[UR36][R4.64], R24 ;  /* 0x0000001804001986 */ /* 0x000fe2000c101524 */
[----:B0-----:R-:W-:Y:S01]  /*98b0*/  IADD3 R6, P1, R11, R4, RZ ;  /* 0x000000040b067210 */ /* 0x001fe20007f3e0ff */
[----:B------:R-:W-:Y:S01]  /*98c0*/  FMUL R61, R61, R154 ;  /* 0x0000009a3d3d7220 */ /* 0x000fe20000400000 */
[----:B------:R-:W-:Y:S01]  /*98d0*/  F2FP.BF16.F32.PACK_AB R50, RZ, R50 ;  /* 0x00000032ff32723e */ /* 0x000fe200000010ff */
[----:B------:R-:W-:Y:S01]  /*98e0*/  @P4 STG.E.U16 desc[UR36][R4.64+0x2], R25 ;  /* 0x0000021904004986 */ /* 0x000fe2000c101524 */
[C---:B------:R-:W-:Y:S01]  /*98f0*/  ISETP.GT.AND P4, PT, R0.reuse, 0x1, P3 ;  /* 0x000000010000780c */ /* 0x040fe20001f84270 */
[--C-:B------:R-:W-:Y:S01]  /*9900*/  IMAD.X R7, R9, 0x1, R5.reuse, P1 ;  /* 0x0000000109077824 */ /* 0x100fe200008e0605 */
[----:B------:R-:W-:Y:S01]  /*9910*/  ISETP.GT.AND P1, PT, R0, 0x8, P0 ;  /* 0x000000080000780c */ /* 0x000fe20000724270 */
[-C--:B------:R-:W-:Y:S01]  /*9920*/  FMUL R62, R62, R154.reuse ;  /* 0x0000009a3e3e7220 */ /* 0x080fe20000400000 */
[----:B------:R-:W-:Y:S01]  /*9930*/  F2FP.BF16.F32.PACK_AB R51, RZ, R51 ;  /* 0x00000033ff33723e */ /* 0x000fe200000010ff */
[-C--:B------:R-:W-:Y:S01]  /*9940*/  FMUL R63, R63, R154.reuse ;  /* 0x0000009a3f3f7220 */ /* 0x080fe20000400000 */
[----:B------:R-:W-:Y:S01]  /*9950*/  @P2 STG.E.U16 desc[UR36][R6.64], R26 ;  /* 0x0000001a06002986 */ /* 0x000fe2000c101524 */
[----:B------:R-:W-:Y:S01]  /*9960*/  ISETP.GT.AND P2, PT, R0, 0x9, P0 ;  /* 0x000000090000780c */ /* 0x000fe20000744270 */
[----:B------:R-:W-:Y:S01]  /*9970*/  FMUL R64, R64, R154 ;  /* 0x0000009a40407220 */ /* 0x000fe20000400000 */
[----:B------:R-:W-:Y:S01]  /*9980*/  F2FP.BF16.F32.PACK_AB R52, RZ, R52 ;  /* 0x00000034ff34723e */ /* 0x000fe200000010ff */
[-C--:B------:R-:W-:Y:S01]  /*9990*/  FMUL R65, R65, R154.reuse ;  /* 0x0000009a41417220 */ /* 0x080fe20000400000 */
[----:B------:R-:W-:Y:S01]  /*99a0*/  F2FP.BF16.F32.PACK_AB R53, RZ, R53 ;  /* 0x00000035ff35723e */ /* 0x000fe200000010ff */
[----:B------:R-:W-:Y:S01]  /*99b0*/  FMUL R66, R66, R154 ;  /* 0x0000009a42427220 */ /* 0x000fe20000400000 */
[----:B------:R0:W-:Y:S01]  /*99c0*/  @P4 STG.E.U16 desc[UR36][R6.64+0x2], R27 ;  /* 0x0000021b06004986 */ /* 0x0001e2000c101524 */
[----:B------:R-:W-:Y:S01]  /*99d0*/  IADD3 R8, P4, R11, R4, RZ ;  /* 0x000000040b087210 */ /* 0x000fe20007f9e0ff */
[----:B------:R-:W-:Y:S01]  /*99e0*/  FMUL R67, R67, R154 ;  /* 0x0000009a43437220 */ /* 0x000fe20000400000 */
[----:B------:R-:W-:Y:S01]  /*99f0*/  F2FP.BF16.F32.PACK_AB R54, RZ, R54 ;  /* 0x00000036ff36723e */ /* 0x000fe200000010ff */
[----:B------:R-:W-:Y:S01]  /*9a00*/  @P1 STG.E.U16 desc[UR36][R4.64+0x10], R28 ;  /* 0x0000101c04001986 */ /* 0x000fe2000c101524 */
[C---:B------:R-:W-:Y:S01]  /*9a10*/  ISETP.GT.AND P1, PT, R0.reuse, 0x8, P3 ;  /* 0x000000080000780c */ /* 0x040fe20001f24270 */
[----:B------:R-:W-:Y:S01]  /*9a20*/  IMAD.X R9, R9, 0x1, R5, P4 ;  /* 0x0000000109097824 */ /* 0x000fe200020e0605 */
[C---:B------:R-:W-:Y:S01]  /*9a30*/  ISETP.GT.AND P4, PT, R0.reuse, 0x9, P3 ;  /* 0x000000090000780c */ /* 0x040fe20001f84270 */
[----:B------:R-:W-:Y:S01]  /*9a40*/  @P2 STG.E.U16 desc[UR36][R4.64+0x12], R29 ;  /* 0x0000121d04002986 */ /* 0x000fe2000c101524 */
        /* <DEDUP_REMOVED lines=25> */
[----:B------:R-:W-:Y:S01]  /*9be0*/  FMUL R76, R76, R154 ;  /* 0x0000009a4c4c7220 */ /* 0x000fe20000400000 */
[----:B------:R-:W-:Y:S01]  /*9bf0*/  F2FP.BF16.F32.PACK_AB R63, RZ, R63 ;  /* 0x0000003fff3f723e */ /* 0x000fe200000010ff */
[--C-:B0-----:R-:W-:Y:S01]  /*9c00*/  @P4 IMAD.MOV.U32 R6, RZ, RZ, R14.reuse ;  /* 0x000000ffff064224 */ /* 0x101fe200078e000e */
[----:B------:R-:W-:Y:S01]  /*9c10*/  F2FP.BF16.F32.PACK_AB R64, RZ, R64 ;  /* 0x00000040ff40723e */ /* 0x000fe200000010ff */
[--C-:B------:R-:W-:Y:S01]  /*9c20*/  @P4 IMAD.MOV.U32 R7, RZ, RZ, R15.reuse ;  /* 0x000000ffff074224 */ /* 0x100fe200078e000f */
[----:B------:R-:W-:Y:S01]  /*9c30*/  F2FP.BF16.F32.PACK_AB R65, RZ, R65 ;  /* 0x00000041ff41723e */ /* 0x000fe200000010ff */
[----:B------:R-:W-:Y:S01]  /*9c40*/  FMUL R77, R77, R154 ;  /* 0x0000009a4d4d7220 */ /* 0x000fe20000400000 */
[----:B------:R-:W-:Y:S01]  /*9c50*/  F2FP.BF16.F32.PACK_AB R66, RZ, R66 ;  /* 0x00000042ff42723e */ /* 0x000fe200000010ff */
[-C--:B------:R-:W-:Y:S01]  /*9c60*/  FMUL R78, R78, R154.reuse ;  /* 0x0000009a4e4e7220 */ /* 0x080fe20000400000 */
[----:B------:R0:W-:Y:S01]  /*9c70*/  @P4 STG.E.U16 desc[UR36][R6.64+0x20], R34 ;  /* 0x0000202206004986 */ /* 0x0001e2000c101524 */
[----:B------:R-:W-:Y:S01]  /*9c80*/  ISETP.GT.AND P4, PT, R0, 0x19, P0 ;  /* 0x000000190000780c */ /* 0x000fe20000784270 */
[-C--:B------:R-:W-:Y:S01]  /*9c90*/  FMUL R79, R79, R154.reuse ;  /* 0x0000009a4f4f7220 */ /* 0x080fe20000400000 */
[----:B------:R-:W-:Y:S01]  /*9ca0*/  F2FP.BF16.F32.PACK_AB R67, RZ, R67 ;  /* 0x00000043ff43723e */ /* 0x000fe200000010ff */
[-C--:B------:R-:W-:Y:S01]  /*9cb0*/  FMUL R80, R80, R154.reuse ;  /* 0x0000009a50507220 */ /* 0x080fe20000400000 */
[----:B------:R-:W-:Y:S01]  /*9cc0*/  F2FP.BF16.F32.PACK_AB R69, RZ, R69 ;  /* 0x00000045ff45723e */ /* 0x000fe200000010ff */
[----:B------:R-:W-:Y:S01]  /*9cd0*/  FMUL R81, R81, R154 ;  /* 0x0000009a51517220 */ /* 0x000fe20000400000 */
[----:B------:R-:W-:Y:S01]  /*9ce0*/  F2FP.BF16.F32.PACK_AB R68, RZ, R68 ;  /* 0x00000044ff44723e */ /* 0x000fe200000010ff */
[----:B------:R-:W-:Y:S01]  /*9cf0*/  FMUL R82, R82, R154 ;  /* 0x0000009a52527220 */ /* 0x000fe20000400000 */
[----:B------:R-:W-:Y:S01]  /*9d00*/  F2FP.BF16.F32.PACK_AB R70, RZ, R70 ;  /* 0x00000046ff46723e */ /* 0x000fe200000010ff */
[----:B------:R-:W-:Y:S01]  /*9d10*/  FMUL R83, R83, R154 ;  /* 0x0000009a53537220 */ /* 0x000fe20000400000 */
[----:B------:R-:W-:Y:S01]  /*9d20*/  F2FP.BF16.F32.PACK_AB R71, RZ, R71 ;  /* 0x00000047ff47723e */ /* 0x000fe200000010ff */
[----:B0-----:R-:W-:Y:S01]  /*9d30*/  @P2 IMAD.MOV.U32 R6, RZ, RZ, R14 ;  /* 0x000000ffff062224 */ /* 0x001fe200078e000e */
[----:B------:R-:W-:Y:S01]  /*9d40*/  F2FP.BF16.F32.PACK_AB R72, RZ, R72 ;  /* 0x00000048ff48723e */ /* 0x000fe200000010ff */
[----:B------:R-:W-:Y:S01]  /*9d50*/  @P2 IMAD.MOV.U32 R7, RZ, RZ, R15 ;  /* 0x000000ffff072224 */ /* 0x000fe200078e000f */
        /* <DEDUP_REMOVED lines=13> */
[----:B------:R-:W-:-:S02]  /*9e30*/  ISETP.GT.AND P4, PT, R0, 0x20, P0 ;  /* 0x000000200000780c */ /* 0x000fc40000784270 */
[----:B------:R-:W-:Y:S02]  /*9e40*/  F2FP.BF16.F32.PACK_AB R77, RZ, R77 ;  /* 0x0000004dff4d723e */ /* 0x000fe400000010ff */
[----:B------:R-:W-:Y:S01]  /*9e50*/  F2FP.BF16.F32.PACK_AB R78, RZ, R78 ;  /* 0x0000004eff4e723e */ /* 0x000fe200000010ff */
[----:B0-----:R-:W-:Y:S01]  /*9e60*/  @P2 IMAD.MOV.U32 R7, RZ, RZ, R15 ;  /* 0x000000ffff072224 */ /* 0x001fe200078e000f */
[----:B------:R-:W-:Y:S02]  /*9e70*/  @P2 MOV R6, R14 ;  /* 0x0000000e00062202 */ /* 0x000fe40000000f00 */
[----:B------:R-:W-:Y:S02]  /*9e80*/  F2FP.BF16.F32.PACK_AB R79, RZ, R79 ;  /* 0x0000004fff4f723e */ /* 0x000fe400000010ff */
[----:B------:R-:W-:Y:S01]  /*9e90*/  F2FP.BF16.F32.PACK_AB R80, RZ, R80 ;  /* 0x00000050ff50723e */ /* 0x000fe200000010ff */
[----:B------:R0:W-:Y:S01]  /*9ea0*/  @P2 STG.E.U16 desc[UR36][R6.64+0x30], R38 ;  /* 0x0000302606002986 */ /* 0x0001e2000c101524 */
[----:B------:R-:W-:-:S02]  /*9eb0*/  ISETP.GT.AND P2, PT, R0, 0x21, P0 ;  /* 0x000000210000780c */ /* 0x000fc40000744270 */
[----:B------:R-:W-:Y:S02]  /*9ec0*/  F2FP.BF16.F32.PACK_AB R81, RZ, R81 ;  /* 0x00000051ff51723e */ /* 0x000fe400000010ff */
[----:B------:R-:W-:Y:S02]  /*9ed0*/  F2FP.BF16.F32.PACK_AB R82, RZ, R82 ;  /* 0x00000052ff52723e */ /* 0x000fe400000010ff */
[----:B------:R-:W-:Y:S02]  /*9ee0*/  F2FP.BF16.F32.PACK_AB R83, RZ, R83 ;  /* 0x00000053ff53723e */ /* 0x000fe400000010ff */
[----:B------:R-:W-:Y:S02]  /*9ef0*/  F2FP.BF16.F32.PACK_AB R84, RZ, R84 ;  /* 0x00000054ff54723e */ /* 0x000fe400000010ff */
[----:B------:R-:W-:Y:S01]  /*9f00*/  F2FP.BF16.F32.PACK_AB R85, RZ, R85 ;  /* 0x00000055ff55723e */ /* 0x000fe200000010ff */
[----:B0-----:R-:W-:Y:S01]  /*9f10*/  @P1 IMAD.MOV.U32 R6, RZ, RZ, R14 ;  /* 0x000000ffff061224 */ /* 0x001fe200078e000e */
[----:B------:R-:W-:Y:S01]  /*9f20*/  F2FP.BF16.F32.PACK_AB R86, RZ, R86 ;  /* 0x00000056ff56723e */ /* 0x000fe200000010ff */
[----:B------:R-:W-:Y:S01]  /*9f30*/  @P1 IMAD.MOV.U32 R7, RZ, RZ, R15 ;  /* 0x000000ffff071224 */ /* 0x000fe200078e000f */
[----:B------:R-:W-:-:S04]  /*9f40*/  F2FP.BF16.F32.PACK_AB R87, RZ, R87 ;  /* 0x00000057ff57723e */ /* 0x000fc800000010ff */
[----:B------:R0:W-:Y:S01]  /*9f50*/  @P1 STG.E.U16 desc[UR36][R6.64+0x32], R39 ;  /* 0x0000322706001986 */ /* 0x0001e2000c101524 */
[----:B------:R-:W-:-:S03]  /*9f60*/  ISETP.GT.AND P1, PT, R0, 0x20, P3 ;  /* 0x000000200000780c */ /* 0x000fc60001f24270 */
[----:B------:R-:W-:Y:S01]  /*9f70*/  @P2 STG.E.U16 desc[UR36][R4.64+0x42], R41 ;  /* 0x0000422904002986 */ /* 0x000fe2000c101524 */
[----:B------:R-:W-:-:S03]  /*9f80*/  ISETP.GT.AND P2, PT, R0, 0x21, P3 ;  /* 0x000000210000780c */ /* 0x000fc60001f44270 */
[----:B------:R-:W-:Y:S01]  /*9f90*/  @P4 STG.E.U16 desc[UR36][R4.64+0x40], R40 ;  /* 0x0000402804004986 */ /* 0x000fe2000c101524 */
[----:B------:R-:W-:-:S05]  /*9fa0*/  ISETP.GT.AND P4, PT, R0, 0x28, P0 ;  /* 0x000000280000780c */ /* 0x000fca0000784270 */
[----:B0-----:R-:W-:Y:S02]  /*9fb0*/  @P1 IMAD.MOV.U32 R6, RZ, RZ, R14 ;  /* 0x000000ffff061224 */ /* 0x001fe400078e000e */
[----:B------:R-:W-:-:S05]  /*9fc0*/  @P1 IMAD.MOV.U32 R7, RZ, RZ, R15 ;  /* 0x000000ffff071224 */ /* 0x000fca00078e000f */
[----:B------:R0:W-:Y:S01]  /*9fd0*/  @P1 STG.E.U16 desc[UR36][R6.64+0x40], R42 ;  /* 0x0000402a06001986 */ /* 0x0001e2000c101524 */
[----:B------:R-:W-:Y:S01]  /*9fe0*/  ISETP.GT.AND P1, PT, R0, 0x29, P0 ;  /* 0x000000290000780c */ /* 0x000fe20000724270 */
[----:B0-----:R-:W-:Y:S02]  /*9ff0*/  @P2 IMAD.MOV.U32 R6, RZ, RZ, R14 ;  /* 0x000000ffff062224 */ /* 0x001fe400078e000e */
[----:B------:R-:W-:-:S05]  /*a000*/  @P2 IMAD.MOV.U32 R7, RZ, RZ, R15 ;  /* 0x000000ffff072224 */ /* 0x000fca00078e000f */
        /* <DEDUP_REMOVED lines=15> */
[----:B------:R-:W-:Y:S02]  /*a100*/  ISETP.GT.AND P1, PT, R0, 0x31, P3 ;  /* 0x000000310000780c */ /* 0x000fe40001f24270 */
[----:B0-----:R-:W-:Y:S01]  /*a110*/  @P2 MOV R6, R14 ;  /* 0x0000000e00062202 */ /* 0x001fe20000000f00 */
[----:B------:R-:W-:-:S06]  /*a120*/  @P2 IMAD.MOV.U32 R7, RZ, RZ, R15 ;  /* 0x000000ffff072224 */ /* 0x000fcc00078e000f */
[----:B------:R-:W-:Y:S01]  /*a130*/  @P4 STG.E.U16 desc[UR36][R4.64+0x62], R49 ;  /* 0x0000623104004986 */ /* 0x000fe2000c101524 */
[----:B------:R-:W-:-:S03]  /*a140*/  ISETP.GT.AND P4, PT, R0, 0x39, P0 ;  /* 0x000000390000780c */ /* 0x000fc60000784270 */
[----:B------:R0:W-:Y:S01]  /*a150*/  @P2 STG.E.U16 desc[UR36][R6.64+0x60], R50 ;  /* 0x0000603206002986 */ /* 0x0001e2000c101524 */
[----:B------:R-:W-:Y:S01]  /*a160*/  ISETP.GT.AND P2, PT, R0, 0x38, P0 ;  /* 0x000000380000780c */ /* 0x000fe20000744270 */
[----:B0-----:R-:W-:Y:S02]  /*a170*/  @P1 IMAD.MOV.U32 R6, RZ, RZ, R14 ;  /* 0x000000ffff061224 */ /* 0x001fe400078e000e */
[----:B------:R-:W-:-:S05]  /*a180*/  @P1 IMAD.MOV.U32 R7, RZ, RZ, R15 ;  /* 0x000000ffff071224 */ /* 0x000fca00078e000f */
[----:B------:R0:W-:Y:S01]  /*a190*/  @P1 STG.E.U16 desc[UR36][R6.64+0x62], R51 ;  /* 0x0000623306001986 */ /* 0x0001e2000c101524 */
[----:B------:R-:W-:-:S04]  /*a1a0*/  ISETP.GT.AND P1, PT, R0, 0x38, P3 ;  /* 0x000000380000780c */ /* 0x000fc80001f24270 */
[----:B------:R-:W-:Y:S01]  /*a1b0*/  @P2 STG.E.U16 desc[UR36][R4.64+0x70], R52 ;  /* 0x0000703404002986 */ /* 0x000fe2000c101524 */
[----:B------:R-:W-:-:S03]  /*a1c0*/  ISETP.GT.AND P2, PT, R0, 0x39, P3 ;  /* 0x000000390000780c */ /* 0x000fc60001f44270 */
[----:B------:R-:W-:Y:S01]  /*a1d0*/  @P4 STG.E.U16 desc[UR36][R4.64+0x72], R53 ;  /* 0x0000723504004986 */ /* 0x000fe2000c101524 */
[----:B------:R-:W-:-:S04]  /*a1e0*/  ISETP.GT.AND P4, PT, R0, 0x40, P0 ;  /* 0x000000400000780c */ /* 0x000fc80000784270 */
        /* <DEDUP_REMOVED lines=24> */
[----:B0-----:R-:W-:Y:S01]  /*a370*/  @P4 MOV R6, R14 ;  /* 0x0000000e00064202 */ /* 0x001fe20000000f00 */
        /* <DEDUP_REMOVED lines=44> */
[----:B------:R-:W-:Y:S01]  /*a640*/  ISETP.GT.AND P2, PT, R0, 0x69, P3 ;  /* 0x000000690000780c */ /* 0x000fe20001f44270 */
[----:B0-----:R-:W-:Y:S02]  /*a650*/  @P1 IMAD.MOV.U32 R6, RZ, RZ, R14 ;  /* 0x000000ffff061224 */ /* 0x001fe400078e000e */
        /* <DEDUP_REMOVED lines=10> */
[----:B------:R-:W-:Y:S01]  /*a700*/  ISETP.GT.AND P1, PT, R0, 0x71, P3 ;  /* 0x000000710000780c */ /* 0x000fe20001f24270 */
[----:B0-----:R-:W-:Y:S02]  /*a710*/  @P4 IMAD.MOV.U32 R6, RZ, RZ, R14 ;  /* 0x000000ffff064224 */ /* 0x001fe400078e000e */
[----:B------:R-:W-:-:S05]  /*a720*/  @P4 IMAD.MOV.U32 R7, RZ, RZ, R15 ;  /* 0x000000ffff074224 */ /* 0x000fca00078e000f */
[----:B------:R-:W-:Y:S01]  /*a730*/  @P2 STG.E.U16 desc[UR36][R4.64+0xe2], R81 ;  /* 0x0000e25104002986 */ /* 0x000fe2000c101524 */
[C---:B------:R-:W-:Y:S02]  /*a740*/  ISETP.GT.AND P2, PT, R0.reuse, 0x78, P0 ;  /* 0x000000780000780c */ /* 0x040fe40000744270 */
[C---:B------:R-:W-:Y:S01]  /*a750*/  ISETP.GT.AND P0, PT, R0.reuse, 0x79, P0 ;  /* 0x000000790000780c */ /* 0x040fe20000704270 */
[----:B------:R0:W-:Y:S01]  /*a760*/  @P4 STG.E.U16 desc[UR36][R6.64+0xe0], R82 ;  /* 0x0000e05206004986 */ /* 0x0001e2000c101524 */
[C---:B------:R-:W-:Y:S02]  /*a770*/  ISETP.GT.AND P4, PT, R0.reuse, 0x78, P3 ;  /* 0x000000780000780c */ /* 0x040fe40001f84270 */
[----:B------:R-:W-:Y:S01]  /*a780*/  ISETP.GT.AND P3, PT, R0, 0x79, P3 ;  /* 0x000000790000780c */ /* 0x000fe20001f64270 */
[----:B0-----:R-:W-:Y:S02]  /*a790*/  @P1 IMAD.MOV.U32 R6, RZ, RZ, R14 ;  /* 0x000000ffff061224 */ /* 0x001fe400078e000e */
[----:B------:R-:W-:-:S05]  /*a7a0*/  @P1 IMAD.MOV.U32 R7, RZ, RZ, R15 ;  /* 0x000000ffff071224 */ /* 0x000fca00078e000f */
[----:B------:R-:W-:Y:S04]  /*a7b0*/  @P1 STG.E.U16 desc[UR36][R6.64+0xe2], R83 ;  /* 0x0000e25306001986 */ /* 0x000fe8000c101524 */
[----:B------:R-:W-:Y:S04]  /*a7c0*/  @P2 STG.E.U16 desc[UR36][R4.64+0xf0], R84 ;  /* 0x0000f05404002986 */ /* 0x000fe8000c101524 */
[----:B------:R0:W-:Y:S02]  /*a7d0*/  @P0 STG.E.U16 desc[UR36][R4.64+0xf2], R85 ;  /* 0x0000f25504000986 */ /* 0x0001e4000c101524 */
[----:B0-----:R-:W-:Y:S01]  /*a7e0*/  @P4 MOV R4, R14 ;  /* 0x0000000e00044202 */ /* 0x001fe20000000f00 */
[----:B------:R-:W-:-:S05]  /*a7f0*/  @P4 IMAD.MOV.U32 R5, RZ, RZ, R15 ;  /* 0x000000ffff054224 */ /* 0x000fca00078e000f */
[----:B------:R0:W-:Y:S04]  /*a800*/  @P4 STG.E.U16 desc[UR36][R4.64+0xf0], R86 ;  /* 0x0000f05604004986 */ /* 0x0001e8000c101524 */
[----:B------:R0:W-:Y:S02]  /*a810*/  @P3 STG.E.U16 desc[UR36][R14.64+0xf2], R87 ;  /* 0x0000f2570e003986 */ /* 0x0001e4000c101524 */
.L_x_284:
[----:B------:R-:W-:Y:S05]  /*a820*/  BSYNC B0 ;  /* 0x0000000000007941 */ /* 0x000fea0003800000 */
.L_x_32:
[----:B------:R-:W-:Y:S01]  /*a830*/  ULDC UR4, c[0x0][0xc] ;  /* 0x0000030000047ab9 */ /* 0x000fe20000000800 */
[----:B------:R-:W-:Y:S01]  /*a840*/  ULDC UR5, c[0x0][0x10] ;  /* 0x0000040000057ab9 */ /* 0x000fe20000000800 */
[----:B0-----:R-:W0:Y:S01]  /*a850*/  LDC R5, c[0x0][0x14] ;  /* 0x00000500ff057b82 */ /* 0x001e220000000800 */
[----:B------:R-:W-:Y:S01]  /*a860*/  UIMAD.WIDE.U32 UR4, UR4, UR5, URZ ;  /* 0x00000005040472a5 */ /* 0x000fe2000f8e003f */
[----:B------:R-:W-:Y:S01]  /*a870*/  PRMT R0, RZ, 0x7610, R0 ;  /* 0x00007610ff007816 */ /* 0x000fe20000000000 */
[----:B------:R-:W-:Y:S02]  /*a880*/  IMAD.MOV.U32 R153, RZ, RZ, -0x1 ;  /* 0xffffffffff997424 */ /* 0x000fe400078e00ff */
[----:B------:R-:W-:Y:S02]  /*a890*/  IMAD.MOV.U32 R23, RZ, RZ, -0x1 ;  /* 0xffffffffff177424 */ /* 0x000fe400078e00ff */
[----:B0-----:R-:W-:-:S04]  /*a8a0*/  IMAD.WIDE.U32 R16, R5, UR4, R16 ;  /* 0x0000000405107c25 */ /* 0x001fc8000f8e0010 */
[----:B------:R-:W-:Y:S01]  /*a8b0*/  IMAD R5, R5, UR5, RZ ;  /* 0x0000000505057c24 */ /* 0x000fe2000f8e02ff */
[----:B------:R-:W-:Y:S02]  /*a8c0*/  ULDC.64 UR4, c[0x0][0x650] ;  /* 0x0001940000047ab9 */ /* 0x000fe40000000a00 */
[----:B------:R-:W-:Y:S01]  /*a8d0*/  ISETP.GE.U32.AND P0, PT, R16, UR4, PT ;  /* 0x0000000410007c0c */ /* 0x000fe2000bf06070 */
[----:B------:R-:W-:-:S05]  /*a8e0*/  IMAD.IADD R17, R17, 0x1, R5 ;  /* 0x0000000111117824 */ /* 0x000fca00078e0205 */
[----:B------:R-:W-:-:S13]  /*a8f0*/  ISETP.GE.U32.AND.EX P0, PT, R17, UR5, PT, P0 ;  /* 0x0000000511007c0c */ /* 0x000fda000bf06100 */
[----:B------:R-:W-:Y:S05]  /*a900*/  @P0 BRA `(.L_x_285) ;  /* 0x0000000400640947 */ /* 0x000fea0003800000 */
[----:B------:R-:W0:Y:S01]  /*a910*/  S2R R12, SR_CTAID.X ;  /* 0x00000000000c7919 */ /* 0x000e220000002500 */
[----:B------:R-:W3:Y:S01]  /*a920*/  LDC.64 R10, c[0x0][0x628] ;  /* 0x00018a00ff0a7b82 */ /* 0x000ee20000000a00 */
[----:B------:R-:W-:Y:S01]  /*a930*/  ULDC UR4, c[0x0][0x150] ;  /* 0x0000540000047ab9 */ /* 0x000fe20000000800 */
[----:B-12---:R-:W-:Y:S01]  /*a940*/  IMAD.MOV.U32 R8, RZ, RZ, R16 ;  /* 0x000000ffff087224 */ /* 0x006fe200078e0010 */
[----:B------:R-:W1:Y:S01]  /*a950*/  S2R R24, SR_CTAID.Y ;  /* 0x0000000000187919 */ /* 0x000e620000002600 */
[----:B------:R-:W-:-:S04]  /*a960*/  IMAD.MOV.U32 R9, RZ, RZ, R17 ;  /* 0x000000ffff097224 */ /* 0x000fc800078e0011 */
[----:B------:R-:W2:Y:S08]  /*a970*/  LDC R21, c[0x0][0x144] ;  /* 0x00005100ff157b82 */ /* 0x000eb00000000800 */
[----:B------:R-:W1:Y:S08]  /*a980*/  LDC R0, c[0x0][0x630] ;  /* 0x00018c00ff007b82 */ /* 0x000e700000000800 */
[----:B------:R-:W1:Y:S01]  /*a990*/  LDC.64 R14, c[0x0][0x620] ;  /* 0x00018800ff0e7b82 */ /* 0x000e620000000a00 */
[----:B---3--:R-:W-:-:S04]  /*a9a0*/  ISETP.NE.U32.AND P0, PT, R10, RZ, PT ;  /* 0x000000ff0a00720c */ /* 0x008fc80003f05070 */
[----:B------:R-:W-:Y:S02]  /*a9b0*/  ISETP.NE.AND.EX P0, PT, R11, RZ, PT, P0 ;  /* 0x000000ff0b00720c */ /* 0x000fe40003f05300 */
[----:B0-----:R-:W-:-:S05]  /*a9c0*/  I2FP.F32.U32 R3, R12 ;  /* 0x0000000c00037245 */ /* 0x001fca0000201000 */
[----:B------:R-:W-:-:S04]  /*a9d0*/  FMUL R3, R3, UR4 ;  /* 0x0000000403037c20 */ /* 0x000fc80008400000 */
[----:B------:R0:W3:Y:S02]  /*a9e0*/  F2I.U32.TRUNC.NTZ R20, R3 ;  /* 0x0000000300147305 */ /* 0x0000e4000020f000 */
[----:B--2---:R-:W-:Y:S05]  /*a9f0*/  @!P0 BRA `(.L_x_286) ;  /* 0x0000000000288947 */ /* 0x004fea0003800000 */
[----:B0-----:R-:W0:Y:S02]  /*aa00*/  LDC R3, c[0x0][0x634] ;  /* 0x00018d00ff037b82 */ /* 0x001e240000000800 */
        /* <DEDUP_REMOVED lines=9> */
.L_x_286:
[----:B------:R-:W2:Y:S01]  /*aaa0*/  LDC.64 R30, c[0x0][0x640] ;  /* 0x00019000ff1e7b82 */ /* 0x000ea20000000a00 */
[-CC-:B-1----:R-:W-:Y:S01]  /*aab0*/  SHF.R.U64 R23, R8, R0.reuse, R9.reuse ;  /* 0x0000000008177219 */ /* 0x182fe20000001209 */
[----:B------:R-:W-:Y:S01]  /*aac0*/  ULDC UR4, c[0x0][0x154] ;  /* 0x0000550000047ab9 */ /* 0x000fe20000000800 */
[----:B------:R-:W-:Y:S01]  /*aad0*/  SHF.R.U32.HI R0, RZ, R0, R9 ;  /* 0x00000000ff007219 */ /* 0x000fe20000011609 */
[----:B------:R-:W-:Y:S01]  /*aae0*/  IMAD.MOV.U32 R7, RZ, RZ, 0x1 ;  /* 0x00000001ff077424 */ /* 0x000fe200078e00ff */
[----:B0-----:R-:W-:Y:S02]  /*aaf0*/  IADD3 R3, P0, RZ, -R23, RZ ;  /* 0x80000017ff037210 */ /* 0x001fe40007f1e0ff */
[----:B---3--:R-:W-:Y:S01]  /*ab00*/  IADD3 R20, -R20, RZ, RZ ;  /* 0x000000ff14147210 */ /* 0x008fe20007ffe1ff */
[----:B------:R-:W0:Y:S02]  /*ab10*/  LDC R6, c[0x0][0x618] ;  /* 0x00018600ff067b82 */ /* 0x000e240000000800 */
[----:B------:R-:W-:-:S02]  /*ab20*/  IMAD.X R5, RZ, RZ, ~R0, P0 ;  /* 0x000000ffff057224 */ /* 0x000fc400000e0e00 */
[----:B------:R-:W-:Y:S02]  /*ab30*/  IMAD R26, R21, R20, R12 ;  /* 0x00000014151a7224 */ /* 0x000fe400078e020c */
[-C--:B------:R-:W-:Y:S02]  /*ab40*/  IMAD R0, R5, R14.reuse, RZ ;  /* 0x0000000e05007224 */ /* 0x080fe400078e02ff */
[----:B------:R-:W1:Y:S01]  /*ab50*/  LDC R8, c[0x0][0x608] ;  /* 0x00018200ff087b82 */ /* 0x000e620000000800 */
[----:B------:R-:W-:-:S04]  /*ab60*/  IMAD.WIDE.U32 R4, R3, R14, R16 ;  /* 0x0000000e03047225 */ /* 0x000fc800078e0010 */
[----:B------:R-:W-:Y:S01]  /*ab70*/  IMAD R3, R3, R15, R0 ;  /* 0x0000000f03037224 */ /* 0x000fe200078e0200 */
[----:B------:R-:W-:Y:S02]  /*ab80*/  I2FP.F32.U32 R0, R24 ;  /* 0x0000001800007245 */ /* 0x000fe40000201000 */
[----:B------:R-:W3:Y:S01]  /*ab90*/  LDC R28, c[0x0][0x658] ;  /* 0x00019600ff1c7b82 */ /* 0x000ee20000000800 */
[----:B------:R-:W-:Y:S01]  /*aba0*/  IMAD.IADD R3, R5, 0x1, R3 ;  /* 0x0000000105037824 */ /* 0x000fe200078e0203 */
[----:B--2---:R-:W-:Y:S01]  /*abb0*/  ISETP.NE.U32.AND P0, PT, R30, RZ, PT ;  /* 0x000000ff1e00720c */ /* 0x004fe20003f05070 */
[----:B------:R-:W-:Y:S01]  /*abc0*/  FMUL R0, R0, UR4 ;  /* 0x0000000400007c20 */ /* 0x000fe20008400000 */
[----:B------:R-:W-:Y:S02]  /*abd0*/  IMAD.MOV.U32 R5, RZ, RZ, -0x1 ;  /* 0xffffffffff057424 */ /* 0x000fe400078e00ff */
[----:B------:R-:W-:Y:S01]  /*abe0*/  ISETP.NE.AND.EX P0, PT, R31, RZ, PT, P0 ;  /* 0x000000ff1f00720c */ /* 0x000fe20003f05300 */
[----:B------:R2:W2:Y:S01]  /*abf0*/  F2I.U32.TRUNC.NTZ R14, R0 ;  /* 0x00000000000e7305 */ /* 0x0004a2000020f000 */
[----:B------:R-:W2:Y:S01]  /*ac00*/  LDC R15, c[0x0][0x148] ;  /* 0x00005200ff0f7b82 */ /* 0x000ea20000000800 */
[----:B0-----:R-:W-:-:S02]  /*ac10*/  SHF.R.U64 R12, R4, R6, R3 ;  /* 0x00000006040c7219 */ /* 0x001fc40000001203 */
[----:B------:R-:W-:-:S05]  /*ac20*/  SHF.R.U32.HI R3, RZ, R6, R3 ;  /* 0x00000006ff037219 */ /* 0x000fca0000011603 */
[----:B------:R-:W0:Y:S01]  /*ac30*/  LDC R20, c[0x0][0x600] ;  /* 0x00018000ff147b82 */ /* 0x000e220000000800 */
[-CC-:B-1----:R-:W-:Y:S02]  /*ac40*/  SHF.R.U64 R10, R12, R8.reuse, R3.reuse ;  /* 0x000000080c0a7219 */ /* 0x182fe40000001203 */
[----:B------:R-:W-:-:S05]  /*ac50*/  SHF.R.U32.HI R3, RZ, R8, R3 ;  /* 0x00000008ff037219 */ /* 0x000fca0000011603 */
[----:B------:R-:W1:Y:S01]  /*ac60*/  LDC R25, c[0x0][0x648] ;  /* 0x00019200ff197b82 */ /* 0x000e620000000800 */
[-C--:B---3--:R-:W-:Y:S02]  /*ac70*/  SHF.L.U32 R4, R5, R28.reuse, RZ ;  /* 0x0000001c05047219 */ /* 0x088fe400000006ff */
[-CC-:B------:R-:W-:Y:S02]  /*ac80*/  SHF.R.U64 R13, R10, R28.reuse, R3.reuse ;  /* 0x0000001c0a0d7219 */ /* 0x180fe40000001203 */
[----:B------:R-:W-:Y:S02]  /*ac90*/  SHF.R.U32.HI R5, RZ, R28, R3 ;  /* 0x0000001cff057219 */ /* 0x000fe40000011603 */
[----:B------:R-:W-:Y:S01]  /*aca0*/  LOP3.LUT R21, RZ, R4, RZ, 0x33, !PT ;  /* 0x00000004ff157212 */ /* 0x000fe200078e33ff */
[----:B------:R-:W3:Y:S01]  /*acb0*/  LDC R27, c[0x0][0x638] ;  /* 0x00018e00ff1b7b82 */ /* 0x000ee20000000800 */
[----:B------:R-:W-:Y:S01]  /*acc0*/  SHF.L.U32 R28, R7, R28, RZ ;  /* 0x0000001c071c7219 */ /* 0x000fe200000006ff */
[----:B------:R-:W-:-:S06]  /*acd0*/  IMAD.MOV.U32 R4, RZ, RZ, R13 ;  /* 0x000000ffff047224 */ /* 0x000fcc00078e000d */
[----:B------:R-:W0:Y:S01]  /*ace0*/  LDC R29, c[0x0][0x610] ;  /* 0x00018400ff1d7b82 */ /* 0x000e220000000800 */
[----:B------:R-:W-:Y:S05]  /*acf0*/  @!P0 BRA `(.L_x_287) ;  /* 0x0000000000288947 */ /* 0x000fea0003800000 */
[----:B--2---:R-:W2:Y:S02]  /*ad00*/  LDC R0, c[0x0][0x64c] ;  /* 0x00019300ff007b82 */ /* 0x004ea40000000800 */
[----:B--2---:R-:W-:-:S05]  /*ad10*/  IADD3 R3, P0, R13, R0, RZ ;  /* 0x000000000d037210 */ /* 0x004fca0007f1e0ff */
        /* <DEDUP_REMOVED lines=8> */
.L_x_287:
[----:B------:R-:W-:Y:S01]  /*ada0*/  ISETP.NE.AND P0, PT, R2, 0x1, PT ;  /* 0x000000010200780c */ /* 0x000fe20003f05270 */
[----:B--2---:R-:W-:Y:S01]  /*adb0*/  IMAD.MOV R14, RZ, RZ, -R14 ;  /* 0x000000ffff0e7224 */ /* 0x004fe200078e0a0e */
[----:B-1----:R-:W-:Y:S01]  /*adc0*/  SHF.R.U64 R0, R4, R25, R5 ;  /* 0x0000001904007219 */ /* 0x002fe20000001205 */
[----:B0-----:R-:W-:Y:S01]  /*add0*/  VIADD R5, R20, 0xffffffff ;  /* 0xffffffff14057836 */ /* 0x001fe20000000000 */
[----:B------:R-:W-:Y:S02]  /*ade0*/  LOP3.LUT R3, R10, R21, RZ, 0xc0, !PT ;  /* 0x000000150a037212 */ /* 0x000fe400078ec0ff */
[----:B------:R-:W-:Y:S01]  /*adf0*/  MOV R6, 0x1 ;  /* 0x0000000100067802 */ /* 0x000fe20000000f00 */
[----:B------:R-:W-:Y:S01]  /*ae00*/  IMAD.MOV R4, RZ, RZ, -R0 ;  /* 0x000000ffff047224 */ /* 0x000fe200078e0a00 */
[----:B------:R-:W-:Y:S01]  /*ae10*/  LOP3.LUT R5, R12, R5, RZ, 0xc0, !PT ;  /* 0x000000050c057212 */ /* 0x000fe200078ec0ff */
[----:B------:R-:W-:Y:S02]  /*ae20*/  IMAD R3, R28, R0, R3 ;  /* 0x000000001c037224 */ /* 0x000fe400078e0203 */
[----:B---3--:R-:W-:-:S02]  /*ae30*/  IMAD R0, R4, R27, R13 ;  /* 0x0000001b04007224 */ /* 0x008fc400078e020d */
[----:B------:R-:W-:Y:S02]  /*ae40*/  @P0 IMAD R26, R15, R14, R24 ;  /* 0x0000000e0f1a0224 */ /* 0x000fe400078e0218 */
[----:B------:R-:W-:Y:S01]  /*ae50*/  IMAD R4, R0, R20, R5 ;  /* 0x0000001400047224 */ /* 0x000fe200078e0205 */
[----:B------:R-:W-:Y:S01]  /*ae60*/  PRMT R0, R6, 0x7610, R0 ;  /* 0x0000761006007816 */ /* 0x000fe20000000000 */
[----:B------:R-:W-:-:S05]  /*ae70*/  IMAD R3, R3, R29, R26 ;  /* 0x0000001d03037224 */ /* 0x000fca00078e021a */
[----:B------:R-:W-:Y:S02]  /*ae80*/  SEL R153, R4, R3, !P0 ;  /* 0x0000000304997207 */ /* 0x000fe40004000000 */
[----:B------:R-:W-:-:S07]  /*ae90*/  SEL R3, R3, R4, !P0 ;  /* 0x0000000403037207 */ /* 0x000fce0004000000 */
.L_x_285:
[----:B------:R-:W-:Y:S01]  /*aea0*/  LOP3.LUT P0, RZ, R0, 0xff, RZ, 0xc0, !PT ;  /* 0x000000ff00ff7812 */ /* 0x000fe2000780c0ff */
[----:B------:R-:W-:-:S12]  /*aeb0*/  IMAD.MOV.U32 R152, RZ, RZ, R3 ;  /* 0x000000ffff987224 */ /* 0x000fd800078e0003 */
[----:B------:R-:W-:Y:S05]  /*aec0*/  @P0 BRA `(.L_x_288) ;  /* 0xffffff6000b00947 */ /* 0x000fea000383ffff */
[----:B------:R-:W-:Y:S05]  /*aed0*/  EXIT ;  /* 0x000000000000794d */ /* 0x000fea0003800000 */
.L_x_7:
[----:B0-----:R-:W-:Y:S01]  /*aee0*/  ULDC.64 UR4, c[0x0][0x650] ;  /* 0x0001940000047ab9 */ /* 0x001fe20000000a00 */
        /* <DEDUP_REMOVED lines=25> */
.L_x_290:
[----:B------:R-:W0:Y:S01]  /*b080*/  LDC.64 R26, c[0x0][0x640] ;  /* 0x00019000ff1a7b82 */ /* 0x000e220000000a00 */
[-CC-:B------:R-:W-:Y:S01]  /*b090*/  SHF.R.U64 R20, R12, R8.reuse, R13.reuse ;  /* 0x000000080c147219 */ /* 0x180fe2000000120d */
[----:B------:R-:W-:Y:S01]  /*b0a0*/  IMAD.MOV.U32 R30, RZ, RZ, 0x1 ;  /* 0x00000001ff1e7424 */ /* 0x000fe200078e00ff */
[----:B------:R-:W-:Y:S02]  /*b0b0*/  SHF.R.U32.HI R6, RZ, R8, R13 ;  /* 0x00000008ff067219 */ /* 0x000fe4000001160d */
[----:B------:R-:W-:-:S03]  /*b0c0*/  IADD3 R11, P0, RZ, -R20, RZ ;  /* 0x80000014ff0b7210 */ /* 0x000fc60007f1e0ff */
[----:B------:R-:W1:Y:S02]  /*b0d0*/  LDC R10, c[0x0][0x618] ;  /* 0x00018600ff0a7b82 */ /* 0x000e640000000800 */
[----:B------:R-:W-:-:S04]  /*b0e0*/  IMAD.X R7, RZ, RZ, ~R6, P0 ;  /* 0x000000ffff077224 */ /* 0x000fc800000e0e06 */
[-C--:B------:R-:W-:Y:S02]  /*b0f0*/  IMAD R8, R7, R22.reuse, RZ ;  /* 0x0000001607087224 */ /* 0x080fe400078e02ff */
[----:B------:R-:W2:Y:S01]  /*b100*/  LDC R12, c[0x0][0x608] ;  /* 0x00018200ff0c7b82 */ /* 0x000ea20000000800 */
[----:B------:R-:W-:-:S04]  /*b110*/  IMAD.WIDE.U32 R6, R11, R22, R16 ;  /* 0x000000160b067225 */ /* 0x000fc800078e0010 */
[----:B------:R-:W-:-:S03]  /*b120*/  IMAD R11, R11, R23, R8 ;  /* 0x000000170b0b7224 */ /* 0x000fc600078e0208 */
[----:B------:R-:W3:Y:S01]  /*b130*/  LDC R25, c[0x0][0x658] ;  /* 0x00019600ff197b82 */ /* 0x000ee20000000800 */
[----:B0-----:R-:W-:Y:S02]  /*b140*/  ISETP.NE.U32.AND P0, PT, R26, RZ, PT ;  /* 0x000000ff1a00720c */ /* 0x001fe40003f05070 */
[----:B------:R-:W-:Y:S02]  /*b150*/  IADD3 R7, R7, R11, RZ ;  /* 0x0000000b07077210 */ /* 0x000fe40007ffe0ff */
[----:B------:R-:W-:-:S03]  /*b160*/  ISETP.NE.AND.EX P0, PT, R27, RZ, PT, P0 ;  /* 0x000000ff1b00720c */ /* 0x000fc60003f05300 */
[----:B------:R-:W0:Y:S01]  /*b170*/  LDC R23, c[0x0][0x600] ;  /* 0x00018000ff177b82 */ /* 0x000e220000000800 */
[-CC-:B-1----:R-:W-:Y:S02]  /*b180*/  SHF.R.U64 R8, R6, R10.reuse, R7.reuse ;  /* 0x0000000a06087219 */ /* 0x182fe40000001207 */
[----:B------:R-:W-:Y:S01]  /*b190*/  SHF.R.U32.HI R7, RZ, R10, R7 ;  /* 0x0000000aff077219 */ /* 0x000fe20000011607 */
[----:B------:R-:W-:-:S04]  /*b1a0*/  IMAD.MOV.U32 R10, RZ, RZ, -0x1 ;  /* 0xffffffffff0a7424 */ /* 0x000fc800078e00ff */
        /* <DEDUP_REMOVED lines=21> */
.L_x_291:
[----:B------:R-:W-:Y:S01]  /*b300*/  ISETP.NE.AND P0, PT, R2, 0x1, PT ;  /* 0x000000010200780c */ /* 0x000fe20003f05270 */
[----:B0-----:R-:W-:Y:S01]  /*b310*/  VIADD R11, R23, 0xffffffff ;  /* 0xffffffff170b7836 */ /* 0x001fe20000000000 */
[----:B-1----:R-:W-:Y:S02]  /*b320*/  SHF.R.U64 R6, R6, R24, R7 ;  /* 0x0000001806067219 */ /* 0x002fe40000001207 */
[----:B------:R-:W-:Y:S02]  /*b330*/  SHF.L.U32 R30, R30, R25, RZ ;  /* 0x000000191e1e7219 */ /* 0x000fe400000006ff */
[----:B------:R-:W-:Y:S01]  /*b340*/  LOP3.LUT R5, R21, R32, RZ, 0xc0, !PT ;  /* 0x0000002015057212 */ /* 0x000fe200078ec0ff */
[----:B------:R-:W-:-:S04]  /*b350*/  IMAD.MOV R7, RZ, RZ, -R6 ;  /* 0x000000ffff077224 */ /* 0x000fc800078e0a06 */
[----:B------:R-:W-:Y:S01]  /*b360*/  IMAD R6, R30, R6, R5 ;  /* 0x000000061e067224 */ /* 0x000fe200078e0205 */
[----:B------:R-:W-:Y:S01]  /*b370*/  LOP3.LUT R5, R8, R11, RZ, 0xc0, !PT ;  /* 0x0000000b08057212 */ /* 0x000fe200078ec0ff */
[----:B------:R-:W-:Y:S02]  /*b380*/  @P0 IMAD R3, R9, R14, R4 ;  /* 0x0000000e09030224 */ /* 0x000fe400078e0204 */
[----:B--2---:R-:W-:Y:S02]  /*b390*/  IMAD R4, R7, R28, R22 ;  /* 0x0000001c07047224 */ /* 0x004fe400078e0216 */
[----:B---3--:R-:W-:Y:S02]  /*b3a0*/  IMAD R3, R6, R29, R3 ;  /* 0x0000001d06037224 */ /* 0x008fe400078e0203 */
[----:B------:R-:W-:Y:S02]  /*b3b0*/  IMAD R4, R4, R23, R5 ;  /* 0x0000001704047224 */ /* 0x000fe400078e0205 */
[----:B------:R-:W-:-:S02]  /*b3c0*/  IMAD.MOV.U32 R8, RZ, RZ, 0x1 ;  /* 0x00000001ff087424 */ /* 0x000fc400078e00ff */
[----:B------:R-:W-:Y:S01]  /*b3d0*/  IMAD.MOV.U32 R6, RZ, RZ, R20 ;  /* 0x000000ffff067224 */ /* 0x000fe200078e0014 */
[----:B------:R-:W-:Y:S02]  /*b3e0*/  SEL R7, R4, R3, !P0 ;  /* 0x0000000304077207 */ /* 0x000fe40004000000 */
[----:B------:R-:W-:-:S07]  /*b3f0*/  SEL R13, R3, R4, !P0 ;  /* 0x00000004030d7207 */ /* 0x000fce0004000000 */
.L_x_289:
[----:B------:R-:W-:-:S08]  /*b400*/  NOP ;  /* 0x0000000000007918 */ /* 0x000fd00000000000 */
[----:B------:R-:W0:-:S00]  /*b410*/  USETMAXREG.DEALLOC.CTAPOOL 0x28 ;  /* 0x00000028000079c8 */ /* 0x000e0000080e0500 */
[----:B0-----:R-:W-:-:S13]  /*b420*/  ISETP.NE.AND P0, PT, R0, RZ, PT ;  /* 0x000000ff0000720c */ /* 0x001fda0003f05270 */
[----:B------:R-:W-:Y:S05]  /*b430*/  @P0 EXIT ;  /* 0x000000000000094d */ /* 0x000fea0003800000 */
[----:B------:R-:W-:Y:S01]  /*b440*/  LOP3.LUT P0, RZ, R8, 0xff, RZ, 0xc0, !PT ;  /* 0x000000ff08ff7812 */ /* 0x000fe2000780c0ff */
[----:B------:R-:W-:Y:S01]  /*b450*/  IMAD.MOV.U32 R3, RZ, RZ, RZ ;  /* 0x000000ffff037224 */ /* 0x000fe200078e00ff */
[----:B------:R-:W-:-:S11]  /*b460*/  MOV R0, 0x1 ;  /* 0x0000000100007802 */ /* 0x000fd60000000f00 */
[----:B------:R-:W-:Y:S05]  /*b470*/  @!P0 BRA `(.L_x_292) ;  /* 0x0000000c003c8947 */ /* 0x000fea0003800000 */
[----:B------:R-:W0:Y:S01]  /*b480*/  LDC R0, c[0x0][0x28c] ;  /* 0x0000a300ff007b82 */ /* 0x000e220000000800 */
[----:B------:R-:W-:Y:S01]  /*b490*/  ULDC UR5, c[0x0][0x658] ;  /* 0x0001960000057ab9 */ /* 0x000fe20000000800 */
[----:B------:R-:W-:Y:S01]  /*b4a0*/  UMOV UR7, 0xffffffff ;  /* 0xffffffff00077882 */ /* 0x000fe20000000000 */
[----:B------:R-:W-:Y:S01]  /*b4b0*/  ULDC UR6, c[0x0][0xc] ;  /* 0x0000030000067ab9 */ /* 0x000fe20000000800 */
[----:B------:R-:W-:Y:S01]  /*b4c0*/  USHF.L.U32 UR8, UR7, UR5, URZ ;  /* 0x0000000507087299 */ /* 0x000fe2000800063f */
[----:B------:R-:W-:Y:S01]  /*b4d0*/  BSSY B0, `(.L_x_292) ;  /* 0x00000c9000007945 */ /* 0x000fe20003800000 */
[----:B------:R-:W-:Y:S01]  /*b4e0*/  UMOV UR9, 0x1 ;  /* 0x0000000100097882 */ /* 0x000fe20000000000 */
[----:B------:R-:W-:Y:S01]  /*b4f0*/  ULDC UR7, c[0x0][0x10] ;  /* 0x0000040000077ab9 */ /* 0x000fe20000000800 */
[----:B------:R-:W1:Y:S01]  /*b500*/  S2UR UR10, SR_CgaCtaId ;  /* 0x00000000000a79c3 */ /* 0x000e620000008800 */
[----:B------:R-:W-:Y:S01]  /*b510*/  UIMAD.WIDE.U32 UR6, UR6, UR7, URZ ;  /* 0x00000007060672a5 */ /* 0x000fe2000f8e003f */
[----:B------:R-:W-:Y:S01]  /*b520*/  IMAD.MOV.U32 R9, RZ, RZ, 0x1 ;  /* 0x00000001ff097424 */ /* 0x000fe200078e00ff */
[----:B------:R-:W-:Y:S01]  /*b530*/  USHF.L.U32 UR18, UR9, UR5, URZ ;  /* 0x0000000509127299 */ /* 0x000fe2000800063f */
[----:B------:R-:W-:Y:S01]  /*b540*/  LOP3.LUT R12, R19, 0x2, RZ, 0xfc, !PT ;  /* 0x00000002130c7812 */ /* 0x000fe200078efcff */
[----:B------:R-:W-:Y:S01]  /*b550*/  ULDC UR4, c[0x0][0x600] ;  /* 0x0001800000047ab9 */ /* 0x000fe20000000800 */
[----:B------:R-:W-:Y:S01]  /*b560*/  ULDC UR5, c[0x0][0x14] ;  /* 0x0000050000057ab9 */ /* 0x000fe20000000800 */
[----:B------:R-:W-:-:S02]  /*b570*/  UIADD3 UR4, UR4, -0x1, URZ ;  /* 0xffffffff04047890 */ /* 0x000fc4000fffe03f */
[----:B------:R-:W-:Y:S02]  /*b580*/  UIMAD.WIDE.U32 UR20, UR6, UR5, URZ ;  /* 0x00000005061472a5 */ /* 0x000fe4000f8e003f */
[----:B------:R-:W-:Y:S02]  /*b590*/  UIMAD UR13, UR7, UR5, URZ ;  /* 0x00000005070d72a4 */ /* 0x000fe4000f8e023f */
[----:B------:R-:W-:Y:S02]  /*b5a0*/  ULOP3.LUT UR17, URZ, UR8, URZ, 0x33, !UPT ;  /* 0x000000083f117292 */ /* 0x000fe4000f8e333f */
[----:B------:R-:W-:Y:S01]  /*b5b0*/  UIADD3 UR13, UR21, UR13, URZ ;  /* 0x0000000d150d7290 */ /* 0x000fe2000fffe03f */
[----:B0-----:R-:W-:Y:S01]  /*b5c0*/  VIADD R0, R0, 0x3f ;  /* 0x0000003f00007836 */ /* 0x001fe20000000000 */
[----:B------:R-:W-:-:S04]  /*b5d0*/  ULDC.64 UR22, c[0x0][0x198] ;  /* 0x0000660000167ab9 */ /* 0x000fc80000000a00 */
[----:B------:R-:W-:Y:S01]  /*b5e0*/  SHF.R.S32.HI R3, RZ, 0x1f, R0 ;  /* 0x0000001fff037819 */ /* 0x000fe20000011400 */
[----:B-1----:R-:W-:-:S03]  /*b5f0*/  IMAD.U32 R10, RZ, RZ, UR10 ;  /* 0x0000000aff0a7e24 */ /* 0x002fc6000f8e00ff */
[----:B------:R-:W-:Y:S01]  /*b600*/  LEA.HI R3, R3, R0, RZ, 0x6 ;  /* 0x0000000003037211 */ /* 0x000fe200078f30ff */
[----:B------:R-:W-:-:S03]  /*b610*/  IMAD.MOV.U32 R0, RZ, RZ, 0x1 ;  /* 0x00000001ff007424 */ /* 0x000fc600078e00ff */
[----:B------:R-:W-:Y:S01]  /*b620*/  SHF.R.S32.HI R8, RZ, 0x6, R3 ;  /* 0x00000006ff087819 */ /* 0x000fe20000011403 */
[----:B------:R-:W-:-:S04]  /*b630*/  IMAD.MOV.U32 R3, RZ, RZ, RZ ;  /* 0x000000ffff037224 */ /* 0x000fc800078e00ff */
[----:B------:R-:W-:-:S07]  /*b640*/  VIADD R11, R8, 0x1 ;  /* 0x00000001080b7836 */ /* 0x000fce0000000000 */
.L_x_303:
[----:B------:R-:W-:-:S03]  /*b650*/  UMOV UR5, 0xffffffff ;  /* 0xffffffff00057882 */ /* 0x000fc60000000000 */
[----:B------:R-:W-:Y:S05]  /*b660*/  BRA.DIV UR5, `(.L_x_293) ;  /* 0x0000000e05a87947 */ /* 0x000fea000b800000 */
[----:B------:R-:W-:-:S13]  /*b670*/  ELECT P6, URZ, PT ;  /* 0x00000000003f782f */ /* 0x000fda00038c0000 */
.L_x_314:
[----:B------:R-:W0:Y:S01]  /*b680*/  LDC R4, c[0x0][0x28c] ;  /* 0x0000a300ff047b82 */ /* 0x000e220000000800 */
[----:B------:R-:W-:Y:S01]  /*b690*/  BSSY B1, `(.L_x_294) ;  /* 0x0000039000017945 */ /* 0x000fe20003800000 */
[----:B0-----:R-:W-:-:S13]  /*b6a0*/  ISETP.LT.OR P6, PT, R4, 0x1, !P6 ;  /* 0x000000010400780c */ /* 0x001fda00077c1670 */
[----:B------:R-:W-:Y:S05]  /*b6b0*/  @P6 BRA `(.L_x_295) ;  /* 0x0000000000d86947 */ /* 0x000fea0003800000 */
[----:B------:R-:W-:Y:S01]  /*b6c0*/  IMAD R13, R13, 0x8, R10 ;  /* 0x000000080d0d7824 */ /* 0x000fe200078e020a */
[----:B------:R-:W-:Y:S01]  /*b6d0*/  MOV R4, R11 ;  /* 0x0000000b00047202 */ /* 0x000fe20000000f00 */
[----:B------:R-:W-:Y:S02]  /*b6e0*/  IMAD.SHL.U32 R15, R7, 0x80, RZ ;  /* 0x00000080070f7824 */ /* 0x000fe400078e00ff */
[----:B------:R-:W-:Y:S02]  /*b6f0*/  IMAD.MOV.U32 R21, RZ, RZ, RZ ;  /* 0x000000ffff157224 */ /* 0x000fe400078e00ff */
[----:B------:R-:W-:Y:S02]  /*b700*/  IMAD.MOV.U32 R5, RZ, RZ, R0 ;  /* 0x000000ffff057224 */ /* 0x000fe400078e0000 */
[----:B------:R-:W-:Y:S02]  /*b710*/  IMAD.MOV.U32 R7, RZ, RZ, R3 ;  /* 0x000000ffff077224 */ /* 0x000fe400078e0003 */
[----:B------:R-:W-:-:S07]  /*b720*/  IMAD.SHL.U32 R20, R13, 0x20, RZ ;  /* 0x000000200d147824 */ /* 0x000fce00078e00ff */
.L_x_298:
[----:B------:R-:W0:Y:S01]  /*b730*/  S2UR UR5, SR_CgaCtaId ;  /* 0x00000000000579c3 */ /* 0x000e220000008800 */
[----:B------:R-:W-:Y:S02]  /*b740*/  MOV R13, 0x400 ;  /* 0x00000400000d7802 */ /* 0x000fe40000000f00 */
[----:B------:R-:W-:-:S13]  /*b750*/  LOP3.LUT P1, RZ, R18, 0x7f, RZ, 0xc0, !PT ;  /* 0x0000007f12ff7812 */ /* 0x000fda000782c0ff */
[----:B------:R-:W1:Y:S01]  /*b760*/  @!P1 LDC R14, c[0x0][0x500] ;  /* 0x00014000ff0e9b82 */ /* 0x000e620000000800 */
[----:B0-----:R-:W-:-:S05]  /*b770*/  IMAD.U32 R10, RZ, RZ, UR5 ;  /* 0x00000005ff0a7e24 */ /* 0x001fca000f8e00ff */
[----:B------:R-:W-:Y:S02]  /*b780*/  LEA R24, R10, R13, 0x18 ;  /* 0x0000000d0a187211 */ /* 0x000fe400078ec0ff */
[----:B------:R-:W-:-:S03]  /*b790*/  SHF.L.U32 R13, R5, 0x1f, RZ ;  /* 0x0000001f050d7819 */ /* 0x000fc600000006ff */
[----:B------:R-:W-:-:S04]  /*b7a0*/  IMAD R22, R7, 0x8, R24 ;  /* 0x0000000807167824 */ /* 0x000fc800078e0218 */
[----:B------:R-:W0:Y:S02]  /*b7b0*/  SYNCS.PHASECHK.TRANS64.TRYWAIT P0, [R22+URZ+0x20], R13 ;  /* 0x0000200d160075a7 */ /* 0x000e24000800017f */
[----:B01----:R-:W-:Y:S05]  /*b7c0*/  @!P0 BRA `(.L_x_296) ;  /* 0x0000000c00708947 */ /* 0x003fea0003800000 */
.L_x_315:
[----:B0-----:R-:W-:Y:S01]  /*b7d0*/  PRMT R13, R12, 0x9910, RZ ;  /* 0x000099100c0d7816 */ /* 0x001fe200000000ff */
[----:B------:R0:W-:Y:S03]  /*b7e0*/  @!P1 SYNCS.ARRIVE.TRANS64 RZ, [R22+URZ], R14 ;  /* 0x0000000e16ff99a7 */ /* 0x0001e6000800003f */
[----:B------:R-:W-:-:S13]  /*b7f0*/  ISETP.NE.AND P0, PT, R13, 0x2, PT ;  /* 0x000000020d00780c */ /* 0x000fda0003f05270 */
[----:B0-----:R-:W-:Y:S05]  /*b800*/  @P0 BRA `(.L_x_297) ;  /* 0x0000000000040947 */ /* 0x001fea0003800000 */
[----:B------:R-:W-:Y:S01]  /*b810*/  BPT.TRAP 0x1 ;  /* 0x000000040000795c */ /* 0x000fe20000300000 */
.L_x_297:
[----:B------:R-:W-:Y:S01]  /*b820*/  IMAD.SHL.U32 R13, R7, 0x4000, RZ ;  /* 0x00004000070d7824 */ /* 0x000fe200078e00ff */
[----:B------:R-:W-:Y:S01]  /*b830*/  R2UR UR9, R22 ;  /* 0x00000000160972ca */ /* 0x000fe200000e0000 */
[----:B------:R-:W-:Y:S01]  /*b840*/  VIADD R4, R4, 0xffffffff ;  /* 0xffffffff04047836 */ /* 0x000fe20000000000 */
[----:B------:R-:W-:Y:S01]  /*b850*/  R2UR UR11, R20 ;  /* 0x00000000140b72ca */ /* 0x000fe200000e0000 */
[--C-:B------:R-:W-:Y:S01]  /*b860*/  IMAD R14, R10, 0x800, R13.reuse ;  /* 0x000008000a0e7824 */ /* 0x100fe200078e020d */
[----:B------:R-:W-:Y:S01]  /*b870*/  IADD3 R13, R24, 0x20100, R13 ;  /* 0x00020100180d7810 */ /* 0x000fe20007ffe00d */
[----:B------:R-:W-:Y:S01]  /*b880*/  UIADD3 UR6, UP0, UR22, 0xf0, URZ ;  /* 0x000000f016067890 */ /* 0x000fe2000ff1e03f */
[----:B------:R-:W-:Y:S01]  /*b890*/  R2UR UR10, R21 ;  /* 0x00000000150a72ca */ /* 0x000fe200000e0000 */
[----:B------:R-:W-:Y:S01]  /*b8a0*/  IMAD R14, R14, 0x2, R24 ;  /* 0x000000020e0e7824 */ /* 0x000fe200078e0218 */
[----:B------:R-:W-:Y:S01]  /*b8b0*/  R2UR UR12, R6 ;  /* 0x00000000060c72ca */ /* 0x000fe200000e0000 */
[----:B------:R-:W-:Y:S01]  /*b8c0*/  UIADD3 UR24, UP1, UR22, 0x1f0, URZ ;  /* 0x000001f016187890 */ /* 0x000fe2000ff3e03f */
[----:B------:R-:W-:Y:S01]  /*b8d0*/  R2UR UR16, R13 ;  /* 0x000000000d1072ca */ /* 0x000fe200000e0000 */
[----:B------:R-:W-:Y:S01]  /*b8e0*/  UIADD3.X UR7, URZ, UR23, URZ, UP0, !UPT ;  /* 0x000000173f077290 */ /* 0x000fe200087fe43f */
[----:B------:R-:W-:Y:S01]  /*b8f0*/  R2UR UR5, R14 ;  /* 0x000000000e0572ca */ /* 0x000fe200000e0000 */
[----:B------:R-:W-:Y:S01]  /*b900*/  VIADD R7, R7, 0x1 ;  /* 0x0000000107077836 */ /* 0x000fe20000000000 */
[----:B------:R-:W-:Y:S01]  /*b910*/  R2UR UR19, R15 ;  /* 0x000000000f1372ca */ /* 0x000fe200000e0000 */
[----:B------:R-:W-:Y:S01]  /*b920*/  UIADD3.X UR25, URZ, UR23, URZ, UP1, !UPT ;  /* 0x000000173f197290 */ /* 0x000fe20008ffe43f */
[----:B------:R-:W-:Y:S01]  /*b930*/  ISETP.GT.AND P1, PT, R4, 0x1, PT ;  /* 0x000000010400780c */ /* 0x000fe20003f24270 */
[----:B------:R-:W-:Y:S01]  /*b940*/  UMOV UR14, 0x0 ;  /* 0x00000000000e7882 */ /* 0x000fe20000000000 */
[----:B------:R-:W-:Y:S01]  /*b950*/  UMOV UR15, 0x10000000 ;  /* 0x10000000000f7882 */ /* 0x000fe20000000000 */
[----:B------:R-:W-:-:S02]  /*b960*/  ISETP.NE.AND P0, PT, R7, 0x4, PT ;  /* 0x000000040700780c */ /* 0x000fc40003f05270 */
[----:B------:R-:W-:Y:S02]  /*b970*/  IADD3 R21, R21, 0x40, RZ ;  /* 0x0000004015157810 */ /* 0x000fe40007ffe0ff */
[----:B------:R-:W-:Y:S02]  /*b980*/  SEL R14, RZ, 0x1, P0 ;  /* 0x00000001ff0e7807 */ /* 0x000fe40000000000 */
[----:B------:R-:W-:Y:S01]  /*b990*/  UIADD3 UR8, UR5, 0x100, URZ ;  /* 0x0000010005087890 */ /* 0x000fe2000fffe03f */
[----:B------:R-:W-:Y:S02]  /*b9a0*/  SEL R7, R7, RZ, P0 ;  /* 0x000000ff07077207 */ /* 0x000fe40000000000 */
[----:B------:R-:W-:Y:S01]  /*b9b0*/  UMOV UR5, 0xff0000 ;  /* 0x00ff000000057882 */ /* 0x000fe20000000000 */
[----:B------:R-:W-:-:S05]  /*b9c0*/  LOP3.LUT R5, R5, R14, RZ, 0x3c, !PT ;  /* 0x0000000e05057212 */ /* 0x000fca00078e3cff */
[----:B------:R0:W-:Y:S02]  /*b9d0*/  UTMALDG.3D.MULTICAST [UR8], [UR6], UR5, desc[UR14] ;  /* 0x00000e08060073b4 */ /* 0x0001e40008011805 */
[----:B0-----:R-:W-:Y:S01]  /*b9e0*/  UMOV UR8, UR16 ;  /* 0x0000001000087c82 */ /* 0x001fe20008000000 */
[----:B------:R-:W-:Y:S02]  /*b9f0*/  UMOV UR11, UR19 ;  /* 0x00000013000b7c82 */ /* 0x000fe40008000000 */
[----:B------:R0:W-:Y:S02]  /*ba00*/  UTMALDG.3D [UR8], [UR24], desc[UR14] ;  /* 0x00000e08180075b4 */ /* 0x0001e40008011000 */
[----:B0-----:R-:W-:Y:S05]  /*ba10*/  @P1 BRA `(.L_x_298) ;  /* 0xfffffffc00441947 */ /* 0x001fea000383ffff */
.L_x_295:
[----:B------:R-:W-:Y:S05]  /*ba20*/  BSYNC B1 ;  /* 0x0000000000017941 */ /* 0x000fea0003800000 */
.L_x_294:
[----:B------:R-:W-:Y:S01]  /*ba30*/  LOP3.LUT P1, RZ, R9, 0xff, RZ, 0xc0, !PT ;  /* 0x000000ff09ff7812 */ /* 0x000fe2000782c0ff */
[----:B------:R-:W-:Y:S01]  /*ba40*/  IMAD.IADD R3, R8, 0x1, R3 ;  /* 0x0000000108037824 */ /* 0x000fe200078e0203 */
[----:B------:R-:W-:Y:S01]  /*ba50*/  IADD3 R16, P2, R16, UR20, RZ ;  /* 0x0000001410107c10 */ /* 0x000fe2000ff5e0ff */
[----:B------:R-:W-:Y:S01]  /*ba60*/  ULDC.64 UR6, c[0x0][0x650] ;  /* 0x0001940000067ab9 */ /* 0x000fe20000000a00 */
[----:B------:R-:W-:Y:S01]  /*ba70*/  BSSY B1, `(.L_x_299) ;  /* 0x000006c000017945 */ /* 0x000fe20003800000 */
[----:B------:R-:W-:Y:S01]  /*ba80*/  IMAD.MOV.U32 R13, RZ, RZ, -0x1 ;  /* 0xffffffffff0d7424 */ /* 0x000fe200078e00ff */
[----:B------:R-:W-:Y:S01]  /*ba90*/  ISETP.GT.U32.AND P0, PT, R3, 0x3, PT ;  /* 0x000000030300780c */ /* 0x000fe20003f04070 */
[----:B------:R-:W-:Y:S01]  /*baa0*/  IMAD.MOV.U32 R7, RZ, RZ, -0x1 ;  /* 0xffffffffff077424 */ /* 0x000fe200078e00ff */
[----:B------:R-:W-:Y:S01]  /*bab0*/  SHF.R.U32.HI R4, RZ, 0x2, R3 ;  /* 0x00000002ff047819 */ /* 0x000fe20000011603 */
[----:B------:R-:W-:Y:S01]  /*bac0*/  IMAD.MOV.U32 R6, RZ, RZ, -0x1 ;  /* 0xffffffffff067424 */ /* 0x000fe200078e00ff */
[----:B------:R-:W-:-:S02]  /*bad0*/  ISETP.LT.U32.AND P0, PT, R8, 0x4, P0 ;  /* 0x000000040800780c */ /* 0x000fc40000701070 */
[----:B------:R-:W-:Y:S01]  /*bae0*/  IADD3.X R17, R17, UR13, RZ, P2, !PT ;  /* 0x0000000d11117c10 */ /* 0x000fe200097fe4ff */
[----:B------:R-:W0:Y:S01]  /*baf0*/  @P1 S2R R10, SR_CgaCtaId ;  /* 0x00000000000a1919 */ /* 0x000e220000008800 */
[----:B------:R-:W-:Y:S02]  /*bb00*/  @P1 MOV R5, 0x400 ;  /* 0x0000040000051802 */ /* 0x000fe40000000f00 */
[----:B------:R-:W-:Y:S02]  /*bb10*/  ISETP.GE.U32.AND P2, PT, R16, UR6, PT ;  /* 0x0000000610007c0c */ /* 0x000fe4000bf46070 */
[----:B------:R-:W-:Y:S02]  /*bb20*/  LOP3.LUT R4, R4, 0x1, RZ, 0xc0, !PT ;  /* 0x0000000104047812 */ /* 0x000fe400078ec0ff */
[----:B------:R-:W-:Y:S02]  /*bb30*/  LOP3.LUT R3, R3, 0x3, RZ, 0xc0, !PT ;  /* 0x0000000303037812 */ /* 0x000fe400078ec0ff */
[----:B------:R-:W-:-:S02]  /*bb40*/  PRMT R9, RZ, 0x7610, R9 ;  /* 0x00007610ff097816 */ /* 0x000fc40000000009 */
[----:B0-----:R-:W-:-:S04]  /*bb50*/  @P1 LEA R5, R10, R5, 0x18 ;  /* 0x000000050a051211 */ /* 0x001fc800078ec0ff */
[----:B------:R0:W-:Y:S01]  /*bb60*/  @P1 SYNCS.ARRIVE.TRANS64.A1T0 RZ, [R5+URZ+0x58], RZ ;  /* 0x000058ff05ff19a7 */ /* 0x0001e2000810003f */
[----:B------:R-:W-:-:S04]  /*bb70*/  ISETP.NE.U32.AND P1, PT, R4, 0x1, PT ;  /* 0x000000010400780c */ /* 0x000fc80003f25070 */
[----:B------:R-:W-:Y:S02]  /*bb80*/  ISETP.GT.U32.AND P1, PT, R8, 0x3, !P1 ;  /* 0x000000030800780c */ /* 0x000fe40004f24070 */
[----:B0-----:R-:W-:Y:S02]  /*bb90*/  SEL R5, RZ, 0x1, !P0 ;  /* 0x00000001ff057807 */ /* 0x001fe40004000000 */
[----:B------:R-:W-:Y:S02]  /*bba0*/  ISETP.GE.U32.AND.EX P0, PT, R17, UR7, PT, P2 ;  /* 0x0000000711007c0c */ /* 0x000fe4000bf06120 */
[----:B------:R-:W-:-:S04]  /*bbb0*/  SEL R4, RZ, 0x1, !P1 ;  /* 0x00000001ff047807 */ /* 0x000fc80004800000 */
[----:B------:R-:W-:Y:S02]  /*bbc0*/  LOP3.LUT R0, R4, R0, R5, 0x96, !PT ;  /* 0x0000000004007212 */ /* 0x000fe400078e9605 */
[----:B------:R-:W-:-:S05]  /*bbd0*/  PRMT R4, RZ, 0x7610, R4 ;  /* 0x00007610ff047816 */ /* 0x000fca0000000004 */
[----:B------:R-:W-:Y:S05]  /*bbe0*/  @P0 BRA `(.L_x_300) ;  /* 0x0000000400500947 */ /* 0x000fea0003800000 */
[----:B------:R-:W0:Y:S01]  /*bbf0*/  S2R R15, SR_CTAID.X ;  /* 0x00000000000f7919 */ /* 0x000e220000002500 */
[----:B------:R-:W-:Y:S01]  /*bc00*/  ULDC.64 UR6, c[0x0][0x628] ;  /* 0x00018a0000067ab9 */ /* 0x000fe20000000a00 */
[----:B------:R-:W1:Y:S01]  /*bc10*/  LDC R20, c[0x0][0x144] ;  /* 0x00005100ff147b82 */ /* 0x000e620000000800 */
[----:B------:R-:W-:Y:S01]  /*bc20*/  ISETP.NE.U32.AND P0, PT, RZ, UR6, PT ;  /* 0x00000006ff007c0c */ /* 0x000fe2000bf05070 */
[----:B------:R-:W2:Y:S01]  /*bc30*/  S2R R13, SR_CTAID.Y ;  /* 0x00000000000d7919 */ /* 0x000ea20000002600 */
[----:B------:R-:W-:Y:S01]  /*bc40*/  ULDC UR8, c[0x0][0x630] ;  /* 0x00018c0000087ab9 */ /* 0x000fe20000000800 */
[----:B------:R-:W-:Y:S01]  /*bc50*/  ULDC UR9, c[0x0][0x150] ;  /* 0x0000540000097ab9 */ /* 0x000fe20000000800 */
[----:B------:R-:W-:Y:S01]  /*bc60*/  ISETP.NE.AND.EX P0, PT, RZ, UR7, PT, P0 ;  /* 0x00000007ff007c0c */ /* 0x000fe2000bf05300 */
[----:B------:R-:W-:Y:S02]  /*bc70*/  IMAD.MOV.U32 R4, RZ, RZ, R16 ;  /* 0x000000ffff047224 */ /* 0x000fe400078e0010 */
[----:B------:R-:W-:Y:S01]  /*bc80*/  IMAD.MOV.U32 R5, RZ, RZ, R17 ;  /* 0x000000ffff057224 */ /* 0x000fe200078e0011 */
[----:B0-----:R-:W-:-:S09]  /*bc90*/  I2FP.F32.U32 R22, R15 ;  /* 0x0000000f00167245 */ /* 0x001fd20000201000 */
[----:B------:R-:W-:Y:S05]  /*bca0*/  @!P0 BRA `(.L_x_301) ;  /* 0x0000000000288947 */ /* 0x000fea0003800000 */
[----:B------:R-:W-:Y:S02]  /*bcb0*/  ULDC UR5, c[0x0][0x634] ;  /* 0x00018d0000057ab9 */ /* 0x000fe40000000800 */
[----:B------:R-:W-:-:S05]  /*bcc0*/  IADD3 R5, P0, R16, UR5, RZ ;  /* 0x0000000510057c10 */ /* 0x000fca000ff1e0ff */
[----:B------:R-:W-:-:S04]  /*bcd0*/  IMAD.X R21, RZ, RZ, R17, P0 ;  /* 0x000000ffff157224 */ /* 0x000fc800000e0611 */
[----:B------:R-:W-:-:S04]  /*bce0*/  IMAD.WIDE.U32 R6, R21, UR6, RZ ;  /* 0x0000000615067c25 */ /* 0x000fc8000f8e00ff */
[----:B------:R-:W-:-:S04]  /*bcf0*/  IMAD.WIDE.U32 R6, P0, R5, UR7, R6 ;  /* 0x0000000705067c25 */ /* 0x000fc8000f800006 */
[----:B------:R-:W-:-:S04]  /*bd00*/  IMAD.WIDE.U32 R4, R5, UR6, RZ ;  /* 0x0000000605047c25 */ /* 0x000fc8000f8e00ff */
[----:B------:R-:W-:Y:S01]  /*bd10*/  IMAD.MOV.U32 R4, RZ, RZ, R7 ;  /* 0x000000ffff047224 */ /* 0x000fe200078e0007 */
[----:B------:R-:W-:Y:S01]  /*bd20*/  IADD3 RZ, P1, R5, R6, RZ ;  /* 0x0000000605ff7210 */ /* 0x000fe20007f3e0ff */
[----:B------:R-:W-:-:S04]  /*bd30*/  IMAD.X R5, RZ, RZ, RZ, P0 ;  /* 0x000000ffff057224 */ /* 0x000fc800000e06ff */
[----:B------:R-:W-:-:S08]  /*bd40*/  IMAD.WIDE.U32.X R4, R21, UR7, R4, P1 ;  /* 0x0000000715047c25 */ /* 0x000fd000088e0404 */
.L_x_301:
[----:B------:R-:W-:Y:S01]  /*bd50*/  FMUL R22, R22, UR9 ;  /* 0x0000000916167c20 */ /* 0x000fe20008400000 */
[--C-:B------:R-:W-:Y:S01]  /*bd60*/  SHF.R.U64 R14, R4, UR8, R5.reuse ;  /* 0x00000008040e7c19 */ /* 0x100fe20008001205 */
[----:B------:R-:W-:Y:S01]  /*bd70*/  ULDC.64 UR6, c[0x0][0x620] ;  /* 0x0001880000067ab9 */ /* 0x000fe20000000a00 */
[----:B------:R-:W-:Y:S01]  /*bd80*/  SHF.R.U32.HI R4, RZ, UR8, R5 ;  /* 0x00000008ff047c19 */ /* 0x000fe20008011605 */
[----:B------:R-:W-:Y:S01]  /*bd90*/  ULDC.64 UR8, c[0x0][0x640] ;  /* 0x0001900000087ab9 */ /* 0x000fe20000000a00 */
[----:B------:R-:W-:Y:S01]  /*bda0*/  IADD3 R5, P0, RZ, -R14, RZ ;  /* 0x8000000eff057210 */ /* 0x000fe20007f1e0ff */
[----:B------:R-:W0:Y:S01]  /*bdb0*/  F2I.U32.TRUNC.NTZ R22, R22 ;  /* 0x0000001600167305 */ /* 0x000e22000020f000 */
[----:B------:R-:W-:-:S03]  /*bdc0*/  ULDC UR5, c[0x0][0x618] ;  /* 0x0001860000057ab9 */ /* 0x000fc60000000800 */
[----:B------:R-:W-:Y:S01]  /*bdd0*/  IMAD.X R4, RZ, RZ, ~R4, P0 ;  /* 0x000000ffff047224 */ /* 0x000fe200000e0e04 */
[----:B------:R-:W-:-:S03]  /*bde0*/  ISETP.NE.U32.AND P0, PT, RZ, UR8, PT ;  /* 0x00000008ff007c0c */ /* 0x000fc6000bf05070 */
[----:B------:R-:W-:Y:S01]  /*bdf0*/  IMAD R4, R4, UR6, RZ ;  /* 0x0000000604047c24 */ /* 0x000fe2000f8e02ff */
[----:B------:R-:W-:-:S03]  /*be00*/  ISETP.NE.AND.EX P0, PT, RZ, UR9, PT, P0 ;  /* 0x00000009ff007c0c */ /* 0x000fc6000bf05300 */
[C---:B------:R-:W-:Y:S02]  /*be10*/  IMAD R7, R5.reuse, UR7, R4 ;  /* 0x0000000705077c24 */ /* 0x040fe4000f8e0204 */
[----:B------:R-:W-:Y:S01]  /*be20*/  IMAD.WIDE.U32 R4, R5, UR6, R16 ;  /* 0x0000000605047c25 */ /* 0x000fe2000f8e0010 */
[----:B0-----:R-:W-:Y:S01]  /*be30*/  IADD3 R6, -R22, RZ, RZ ;  /* 0x000000ff16067210 */ /* 0x001fe20007ffe1ff */
[----:B------:R-:W-:Y:S02]  /*be40*/  ULDC UR6, c[0x0][0x154] ;  /* 0x0000550000067ab9 */ /* 0x000fe40000000800 */
[----:B------:R-:W-:Y:S02]  /*be50*/  IMAD.IADD R5, R5, 0x1, R7 ;  /* 0x0000000105057824 */ /* 0x000fe400078e0207 */
[----:B-1----:R-:W-:Y:S01]  /*be60*/  IMAD R15, R20, R6, R15 ;  /* 0x00000006140f7224 */ /* 0x002fe200078e020f */
[----:B--2---:R-:W-:Y:S01]  /*be70*/  I2FP.F32.U32 R6, R13 ;  /* 0x0000000d00067245 */ /* 0x004fe20000201000 */
[----:B------:R-:W0:Y:S01]  /*be80*/  LDC R20, c[0x0][0x148] ;  /* 0x00005200ff147b82 */ /* 0x000e220000000800 */
[----:B------:R-:W-:-:S02]  /*be90*/  SHF.R.U64 R21, R4, UR5, R5 ;  /* 0x0000000504157c19 */ /* 0x000fc40008001205 */
[----:B------:R-:W-:Y:S01]  /*bea0*/  SHF.R.U32.HI R4, RZ, UR5, R5 ;  /* 0x00000005ff047c19 */ /* 0x000fe20008011605 */
[----:B------:R-:W-:Y:S01]  /*beb0*/  FMUL R6, R6, UR6 ;  /* 0x0000000606067c20 */ /* 0x000fe20008400000 */
[----:B------:R-:W-:Y:S02]  /*bec0*/  ULDC UR5, c[0x0][0x608] ;  /* 0x0001820000057ab9 */ /* 0x000fe40000000800 */
[--C-:B------:R-:W-:Y:S01]  /*bed0*/  SHF.R.U64 R23, R21, UR5, R4.reuse ;  /* 0x0000000515177c19 */ /* 0x100fe20008001204 */
[----:B------:R1:W2:Y:S01]  /*bee0*/  F2I.U32.TRUNC.NTZ R24, R6 ;  /* 0x0000000600187305 */ /* 0x0002a2000020f000 */
[----:B------:R-:W-:Y:S01]  /*bef0*/  SHF.R.U32.HI R4, RZ, UR5, R4 ;  /* 0x00000005ff047c19 */ /* 0x000fe20008011604 */
[----:B------:R-:W-:-:S03]  /*bf00*/  ULDC UR5, c[0x0][0x658] ;  /* 0x0001960000057ab9 */ /* 0x000fc60000000800 */
[--C-:B------:R-:W-:Y:S02]  /*bf10*/  SHF.R.U64 R22, R23, UR5, R4.reuse ;  /* 0x0000000517167c19 */ /* 0x100fe40008001204 */
[----:B------:R-:W-:-:S03]  /*bf20*/  SHF.R.U32.HI R25, RZ, UR5, R4 ;  /* 0x00000005ff197c19 */ /* 0x000fc60008011604 */
[----:B------:R-:W-:Y:S02]  /*bf30*/  IMAD.MOV.U32 R4, RZ, RZ, R22 ;  /* 0x000000ffff047224 */ /* 0x000fe400078e0016 */
[----:B------:R-:W-:Y:S01]  /*bf40*/  IMAD.MOV.U32 R5, RZ, RZ, R25 ;  /* 0x000000ffff057224 */ /* 0x000fe200078e0019 */
[----:B-1----:R-:W-:Y:S06]  /*bf50*/  @!P0 BRA `(.L_x_302) ;  /* 0x0000000000288947 */ /* 0x002fec0003800000 */
        /* <DEDUP_REMOVED lines=10> */
.L_x_302:
[----:B------:R-:W-:Y:S01]  /*c000*/  ISETP.NE.AND P0, PT, R2, 0x1, PT ;  /* 0x000000010200780c */ /* 0x000fe20003f05270 */
[----:B------:R-:W-:Y:S01]  /*c010*/  ULDC UR5, c[0x0][0x648] ;  /* 0x0001920000057ab9 */ /* 0x000fe20000000800 */
[----:B------:R-:W-:Y:S01]  /*c020*/  LOP3.LUT R23, R23, UR17, RZ, 0xc0, !PT ;  /* 0x0000001117177c12 */ /* 0x000fe2000f8ec0ff */
[----:B--2---:R-:W-:Y:S01]  /*c030*/  IMAD.MOV R24, RZ, RZ, -R24 ;  /* 0x000000ffff187224 */ /* 0x004fe200078e0a18 */
[----:B------:R-:W-:Y:S01]  /*c040*/  SHF.R.U64 R4, R4, UR5, R5 ;  /* 0x0000000504047c19 */ /* 0x000fe20008001205 */
[----:B------:R-:W-:Y:S01]  /*c050*/  ULDC UR5, c[0x0][0x638] ;  /* 0x00018e0000057ab9 */ /* 0x000fe20000000800 */
[----:B------:R-:W-:Y:S01]  /*c060*/  LOP3.LUT R21, R21, UR4, RZ, 0xc0, !PT ;  /* 0x0000000415157c12 */ /* 0x000fe2000f8ec0ff */
[----:B------:R-:W-:Y:S01]  /*c070*/  ULDC UR6, c[0x0][0x610] ;  /* 0x0001840000067ab9 */ /* 0x000fe20000000800 */
[----:B------:R-:W-:Y:S02]  /*c080*/  IMAD.MOV.U32 R6, RZ, RZ, R14 ;  /* 0x000000ffff067224 */ /* 0x000fe400078e000e */
[----:B------:R-:W-:-:S02]  /*c090*/  IMAD.MOV R5, RZ, RZ, -R4 ;  /* 0x000000ffff057224 */ /* 0x000fc400078e0a04 */
[----:B------:R-:W-:Y:S02]  /*c0a0*/  IMAD R4, R4, UR18, R23 ;  /* 0x0000001204047c24 */ /* 0x000fe4000f8e0217 */
[----:B0-----:R-:W-:Y:S02]  /*c0b0*/  @P0 IMAD R15, R20, R24, R13 ;  /* 0x00000018140f0224 */ /* 0x001fe400078e020d */
[----:B------:R-:W-:Y:S01]  /*c0c0*/  IMAD R22, R5, UR5, R22 ;  /* 0x0000000505167c24 */ /* 0x000fe2000f8e0216 */
[----:B------:R-:W-:Y:S01]  /*c0d0*/  ULDC UR5, c[0x0][0x600] ;  /* 0x0001800000057ab9 */ /* 0x000fe20000000800 */
[----:B------:R-:W-:Y:S02]  /*c0e0*/  IMAD R15, R4, UR6, R15 ;  /* 0x00000006040f7c24 */ /* 0x000fe4000f8e020f */
[----:B------:R-:W-:Y:S02]  /*c0f0*/  IMAD R22, R22, UR5, R21 ;  /* 0x0000000516167c24 */ /* 0x000fe4000f8e0215 */
[----:B------:R-:W-:-:S03]  /*c100*/  IMAD.MOV.U32 R4, RZ, RZ, 0x1 ;  /* 0x00000001ff047424 */ /* 0x000fc600078e00ff */
[----:B------:R-:W-:Y:S02]  /*c110*/  SEL R7, R22, R15, !P0 ;  /* 0x0000000f16077207 */ /* 0x000fe40004000000 */
[----:B------:R-:W-:-:S07]  /*c120*/  SEL R13, R15, R22, !P0 ;  /* 0x000000160f0d7207 */ /* 0x000fce0004000000 */
.L_x_300:
[----:B------:R-:W-:Y:S05]  /*c130*/  BSYNC B1 ;  /* 0x0000000000017941 */ /* 0x000fea0003800000 */
.L_x_299:
[----:B------:R-:W-:-:S13]  /*c140*/  LOP3.LUT P0, RZ, R4, 0xff, RZ, 0xc0, !PT ;  /* 0x000000ff04ff7812 */ /* 0x000fda000780c0ff */
[----:B------:R-:W-:Y:S05]  /*c150*/  @P0 BRA `(.L_x_303) ;  /* 0xfffffff4003c0947 */ /* 0x000fea000383ffff */
[----:B------:R-:W-:Y:S05]  /*c160*/  BSYNC B0 ;  /* 0x0000000000007941 */ /* 0x000fea0003800000 */
.L_x_292:
[----:B------:R-:W-:-:S03]  /*c170*/  UMOV UR5, 0xffffffff ;  /* 0xffffffff00057882 */ /* 0x000fc60000000000 */
[----:B------:R-:W-:Y:S05]  /*c180*/  BRA.DIV UR5, `(.L_x_304) ;  /* 0x0000000605147947 */ /* 0x000fea000b800000 */
[----:B------:R-:W-:-:S13]  /*c190*/  ELECT P6, URZ, PT ;  /* 0x00000000003f782f */ /* 0x000fda00038c0000 */
.L_x_318:
[----:B------:R-:W-:Y:S04]  /*c1a0*/  BSSY B0, `(.L_x_305) ;  /* 0x000002b000007945 */ /* 0x000fe80003800000 */
[----:B------:R-:W-:Y:S05]  /*c1b0*/  @!P6 BRA `(.L_x_306) ;  /* 0x0000000000a4e947 */ /* 0x000fea0003800000 */
[----:B------:R-:W-:-:S04]  /*c1c0*/  LOP3.LUT R19, R19, 0x2, RZ, 0xfc, !PT ;  /* 0x0000000213137812 */ /* 0x000fc800078efcff */
[----:B------:R-:W-:-:S13]  /*c1d0*/  ISETP.NE.AND P0, PT, R19, 0x3, PT ;  /* 0x000000031300780c */ /* 0x000fda0003f05270 */
[----:B------:R-:W-:Y:S05]  /*c1e0*/  @!P0 BRA `(.L_x_307) ;  /* 0x0000000000048947 */ /* 0x000fea0003800000 */
[----:B------:R-:W-:Y:S01]  /*c1f0*/  BPT.TRAP 0x1 ;  /* 0x000000040000795c */ /* 0x000fe20000300000 */
.L_x_307:
[----:B------:R-:W0:Y:S01]  /*c200*/  S2R R5, SR_CgaCtaId ;  /* 0x0000000000057919 */ /* 0x000e220000008800 */
[----:B------:R-:W-:Y:S02]  /*c210*/  MOV R2, 0x400 ;  /* 0x0000040000027802 */ /* 0x000fe40000000f00 */
[----:B------:R-:W-:Y:S02]  /*c220*/  SHF.L.U32 R4, R0, 0x1f, RZ ;  /* 0x0000001f00047819 */ /* 0x000fe400000006ff */
[----:B0-----:R-:W-:-:S04]  /*c230*/  LEA R2, R5, R2, 0x18 ;  /* 0x0000000205027211 */ /* 0x001fc800078ec0ff */
[----:B------:R-:W-:-:S05]  /*c240*/  IADD3 R2, R2, 0x20, RZ ;  /* 0x0000002002027810 */ /* 0x000fca0007ffe0ff */
[C---:B------:R-:W-:Y:S02]  /*c250*/  IMAD R7, R3.reuse, 0x8, R2 ;  /* 0x0000000803077824 */ /* 0x040fe400078e0202 */
[----:B------:R-:W-:Y:S02]  /*c260*/  VIADD R3, R3, 0x1 ;  /* 0x0000000103037836 */ /* 0x000fe40000000000 */
[----:B------:R-:W0:Y:S03]  /*c270*/  SYNCS.PHASECHK.TRANS64.TRYWAIT P0, [R7+URZ], R4 ;  /* 0x00000004070075a7 */ /* 0x000e26000800017f */
[----:B------:R-:W-:-:S04]  /*c280*/  ISETP.NE.AND P1, PT, R3, 0x4, PT ;  /* 0x000000040300780c */ /* 0x000fc80003f25270 */
[----:B------:R-:W-:Y:S02]  /*c290*/  SEL R5, RZ, 0x1, P1 ;  /* 0x00000001ff057807 */ /* 0x000fe40000800000 */
[----:B------:R-:W-:Y:S02]  /*c2a0*/  SEL R3, R3, RZ, P1 ;  /* 0x000000ff03037207 */ /* 0x000fe40000800000 */
[----:B------:R-:W-:-:S03]  /*c2b0*/  LOP3.LUT R6, R0, R5, RZ, 0x3c, !PT ;  /* 0x0000000500067212 */ /* 0x000fc600078e3cff */
[----:B------:R-:W-:Y:S01]  /*c2c0*/  IMAD R8, R3, 0x8, R2 ;  /* 0x0000000803087824 */ /* 0x000fe200078e0202 */
[----:B------:R-:W-:Y:S01]  /*c2d0*/  SHF.L.U32 R5, R6, 0x1f, RZ ;  /* 0x0000001f06057819 */ /* 0x000fe200000006ff */
[----:B0-----:R-:W-:Y:S06]  /*c2e0*/  @!P0 BRA `(.L_x_308) ;  /* 0x0000000000dc8947 */ /* 0x001fec0003800000 */
.L_x_319:
[----:B------:R-:W1:Y:S01]  /*c2f0*/  SYNCS.PHASECHK.TRANS64.TRYWAIT P0, [R8+URZ], R5 ;  /* 0x00000005080075a7 */ /* 0x000e62000800017f */
[----:B------:R-:W-:-:S05]  /*c300*/  VIADD R0, R3, 0x1 ;  /* 0x0000000103007836 */ /* 0x000fca0000000000 */
[----:B------:R-:W-:-:S04]  /*c310*/  ISETP.NE.AND P1, PT, R0, 0x4, PT ;  /* 0x000000040000780c */ /* 0x000fc80003f25270 */
[----:B------:R-:W-:Y:S02]  /*c320*/  SEL R3, RZ, 0x1, P1 ;  /* 0x00000001ff037807 */ /* 0x000fe40000800000 */
[----:B0-----:R-:W-:Y:S02]  /*c330*/  SEL R7, R0, RZ, P1 ;  /* 0x000000ff00077207 */ /* 0x001fe40000800000 */
[----:B------:R-:W-:-:S03]  /*c340*/  LOP3.LUT R9, R6, R3, RZ, 0x3c, !PT ;  /* 0x0000000306097212 */ /* 0x000fc600078e3cff */
[----:B------:R-:W-:Y:S01]  /*c350*/  IMAD R11, R7, 0x8, R2 ;  /* 0x00000008070b7824 */ /* 0x000fe200078e0202 */
[----:B------:R-:W-:Y:S01]  /*c360*/  SHF.L.U32 R6, R9, 0x1f, RZ ;  /* 0x0000001f09067819 */ /* 0x000fe200000006ff */
[----:B-1----:R-:W-:Y:S06]  /*c370*/  @!P0 BRA `(.L_x_309) ;  /* 0x0000000000cc8947 */ /* 0x002fec0003800000 */
.L_x_320:
[----:B------:R-:W1:Y:S01]  /*c380*/  SYNCS.PHASECHK.TRANS64.TRYWAIT P0, [R11+URZ], R6 ;  /* 0x000000060b0075a7 */ /* 0x000e62000800017f */
[----:B------:R-:W-:-:S05]  /*c390*/  VIADD R0, R7, 0x1 ;  /* 0x0000000107007836 */ /* 0x000fca0000000000 */
[----:B------:R-:W-:-:S04]  /*c3a0*/  ISETP.NE.AND P1, PT, R0, 0x4, PT ;  /* 0x000000040000780c */ /* 0x000fc80003f25270 */
[----:B------:R-:W-:Y:S02]  /*c3b0*/  SEL R4, RZ, 0x1, P1 ;  /* 0x00000001ff047807 */ /* 0x000fe40000800000 */
[----:B------:R-:W-:Y:S02]  /*c3c0*/  SEL R3, R0, RZ, P1 ;  /* 0x000000ff00037207 */ /* 0x000fe40000800000 */
[----:B------:R-:W-:Y:S01]  /*c3d0*/  LOP3.LUT R0, R9, R4, RZ, 0x3c, !PT ;  /* 0x0000000409007212 */ /* 0x000fe200078e3cff */
[----:B-1----:R-:W-:Y:S06]  /*c3e0*/  @!P0 BRA `(.L_x_310) ;  /* 0x0000000000c48947 */ /* 0x002fec0003800000 */
.L_x_321:
[----:B------:R-:W-:Y:S01]  /*c3f0*/  IMAD R3, R3, 0x8, R2 ;  /* 0x0000000803037824 */ /* 0x000fe200078e0202 */
[----:B------:R-:W-:-:S07]  /*c400*/  SHF.L.U32 R0, R0, 0x1f, RZ ;  /* 0x0000001f00007819 */ /* 0x000fce00000006ff */
.L_x_311:
[----:B--2---:R2:W3:Y:S02]  /*c410*/  SYNCS.PHASECHK.TRANS64.TRYWAIT P0, [R3+URZ], R0 ;  /* 0x00000000030075a7 */ /* 0x0044e4000800017f */
[----:B---3--:R-:W-:Y:S05]  /*c420*/  @!P0 NANOSLEEP.SYNCS 0x989680 ;  /* 0x009896800000895d */ /* 0x008fea0003900000 */
[----:B------:R-:W3:Y:S02]  /*c430*/  @!P0 SYNCS.PHASECHK.TRANS64 P0, [R3+URZ], R0 ;  /* 0x00000000030085a7 */ /* 0x000ee4000800007f */
[----:B---3--:R-:W-:Y:S05]  /*c440*/  @!P0 BRA `(.L_x_311) ;  /* 0xfffffffc00f08947 */ /* 0x008fea000383ffff */
.L_x_306:
[----:B------:R-:W-:Y:S05]  /*c450*/  BSYNC B0 ;  /* 0x0000000000007941 */ /* 0x000fea0003800000 */
.L_x_305:
[----:B------:R-:W-:Y:S05]  /*c460*/  EXIT ;  /* 0x000000000000794d */ /* 0x000fea0003800000 */
.L_x_21:
[----:B---3--:R3:W4:Y:S02]  /*c470*/  SYNCS.PHASECHK.TRANS64.TRYWAIT P1, [R3+URZ], R0 ;  /* 0x00000000030075a7 */ /* 0x008724000802017f */
[----:B----4-:R-:W-:Y:S05]  /*c480*/  @!P1 NANOSLEEP.SYNCS 0x989680 ;  /* 0x009896800000995d */ /* 0x010fea0003900000 */
[----:B------:R-:W4:Y:S02]  /*c490*/  @!P1 SYNCS.PHASECHK.TRANS64 P1, [R3+URZ], R0 ;  /* 0x00000000030095a7 */ /* 0x000f24000802007f */
[----:B----4-:R-:W-:Y:S05]  /*c4a0*/  @!P1 BRA `(.L_x_21) ;  /* 0xfffffffc00f09947 */ /* 0x010fea000383ffff */
[----:B------:R-:W-:Y:S05]  /*c4b0*/  BRA `(.L_x_20) ;  /* 0xffffff4c00fc7947 */ /* 0x000fea000383ffff */
.L_x_26:
[----:B-1----:R1:W2:Y:S02]  /*c4c0*/  SYNCS.PHASECHK.TRANS64.TRYWAIT P1, [R5+URZ], R4 ;  /* 0x00000004050075a7 */ /* 0x0022a4000802017f */
[----:B--2---:R-:W-:Y:S05]  /*c4d0*/  @!P1 NANOSLEEP.SYNCS 0x989680 ;  /* 0x009896800000995d */ /* 0x004fea0003900000 */
[----:B------:R-:W2:Y:S02]  /*c4e0*/  @!P1 SYNCS.PHASECHK.TRANS64 P1, [R5+URZ], R4 ;  /* 0x00000004050095a7 */ /* 0x000ea4000802007f */
[----:B--2---:R-:W-:Y:S05]  /*c4f0*/  @!P1 BRA `(.L_x_26) ;  /* 0xfffffffc00f09947 */ /* 0x004fea000383ffff */
[----:B------:R-:W-:Y:S05]  /*c500*/  BRA `(.L_x_25) ;  /* 0xffffff54003c7947 */ /* 0x000fea000383ffff */
.L_x_293:
[----:B------:R-:W-:Y:S01]  /*c510*/  BSSY B1, `(.L_x_312) ;  /* 0x0000006000017945 */ /* 0x000fe20003800000 */
[----:B------:R-:W-:-:S07]  /*c520*/  IMAD.MOV.U32 R15, RZ, RZ, -0x1 ;  /* 0xffffffffff0f7424 */ /* 0x000fce00078e00ff */
[----:B------:R-:W-:Y:S05]  /*c530*/  WARPSYNC.COLLECTIVE R15, `(.L_x_313) ;  /* 0x000000000f0c7348 */ /* 0x000fea0003c00000 */
[----:B------:R-:W-:Y:S02]  /*c540*/  ELECT P6, UR62, PT ;  /* 0x00000000003e782f */ /* 0x000fe400038c0000 */
[----:B------:R-:W-:Y:S01]  /*c550*/  MOV R14, UR62 ;  /* 0x0000003e000e7c02 */ /* 0x000fe20008000f00 */
[----:B------:R-:W-:Y:S10]  /*c560*/  ENDCOLLECTIVE ;  /* 0x000000000000791b */ /* 0x000ff40003800000 */
.L_x_313:
[----:B------:R-:W-:Y:S05]  /*c570*/  BSYNC B1 ;  /* 0x0000000000017941 */ /* 0x000fea0003800000 */
.L_x_312:
[----:B------:R-:W-:Y:S05]  /*c580*/  BRA `(.L_x_314) ;  /* 0xfffffff0003c7947 */ /* 0x000fea000383ffff */
.L_x_296:
[----:B0-----:R0:W1:Y:S02]  /*c590*/  SYNCS.PHASECHK.TRANS64.TRYWAIT P0, [R22+URZ+0x20], R13 ;  /* 0x0000200d160075a7 */ /* 0x001064000800017f */
[----:B-1----:R-:W-:Y:S05]  /*c5a0*/  @!P0 NANOSLEEP.SYNCS 0x989680 ;  /* 0x009896800000895d */ /* 0x002fea0003900000 */
[----:B------:R-:W1:Y:S02]  /*c5b0*/  @!P0 SYNCS.PHASECHK.TRANS64 P0, [R22+URZ+0x20], R13 ;  /* 0x0000200d160085a7 */ /* 0x000e64000800007f */
[----:B-1----:R-:W-:Y:S05]  /*c5c0*/  @!P0 BRA `(.L_x_296) ;  /* 0xfffffffc00f08947 */ /* 0x002fea000383ffff */
[----:B------:R-:W-:Y:S05]  /*c5d0*/  BRA `(.L_x_315) ;  /* 0xfffffff0007c7947 */ /* 0x000fea000383ffff */
.L_x_304:
[----:B------:R-:W-:Y:S01]  /*c5e0*/  BSSY B0, `(.L_x_316) ;  /* 0x0000006000007945 */ /* 0x000fe20003800000 */
[----:B------:R-:W-:-:S07]  /*c5f0*/  IMAD.MOV.U32 R15, RZ, RZ, -0x1 ;  /* 0xffffffffff0f7424 */ /* 0x000fce00078e00ff */
[----:B------:R-:W-:Y:S05]  /*c600*/  WARPSYNC.COLLECTIVE R15, `(.L_x_317) ;  /* 0x000000000f0c7348 */ /* 0x000fea0003c00000 */
[----:B------:R-:W-:Y:S02]  /*c610*/  ELECT P6, UR62, PT ;  /* 0x00000000003e782f */ /* 0x000fe400038c0000 */
[----:B------:R-:W-:Y:S01]  /*c620*/  MOV R14, UR62 ;  /* 0x0000003e000e7c02 */ /* 0x000fe20008000f00 */
[----:B------:R-:W-:Y:S10]  /*c630*/  ENDCOLLECTIVE ;  /* 0x000000000000791b */ /* 0x000ff40003800000 */
.L_x_317:
[----:B------:R-:W-:Y:S05]  /*c640*/  BSYNC B0 ;  /* 0x0000000000007941 */ /* 0x000fea0003800000 */
.L_x_316:
[----:B------:R-:W-:Y:S05]  /*c650*/  BRA `(.L_x_318) ;  /* 0xfffffff800d07947 */ /* 0x000fea000383ffff */
.L_x_308:
[----:B0-----:R0:W1:Y:S02]  /*c660*/  SYNCS.PHASECHK.TRANS64.TRYWAIT P0, [R7+URZ], R4 ;  /* 0x00000004070075a7 */ /* 0x001064000800017f */
[----:B-1----:R-:W-:Y:S05]  /*c670*/  @!P0 NANOSLEEP.SYNCS 0x989680 ;  /* 0x009896800000895d */ /* 0x002fea0003900000 */
[----:B------:R-:W1:Y:S02]  /*c680*/  @!P0 SYNCS.PHASECHK.TRANS64 P0, [R7+URZ], R4 ;  /* 0x00000004070085a7 */ /* 0x000e64000800007f */
[----:B-1----:R-:W-:Y:S05]  /*c690*/  @!P0 BRA `(.L_x_308) ;  /* 0xfffffffc00f08947 */ /* 0x002fea000383ffff */
[----:B------:R-:W-:Y:S05]  /*c6a0*/  BRA `(.L_x_319) ;  /* 0xfffffffc00107947 */ /* 0x000fea000383ffff */
.L_x_309:
[----:B0-----:R0:W1:Y:S02]  /*c6b0*/  SYNCS.PHASECHK.TRANS64.TRYWAIT P0, [R8+URZ], R5 ;  /* 0x00000005080075a7 */ /* 0x001064000800017f */
[----:B-1----:R-:W-:Y:S05]  /*c6c0*/  @!P0 NANOSLEEP.SYNCS 0x989680 ;  /* 0x009896800000895d */ /* 0x002fea0003900000 */
[----:B------:R-:W1:Y:S02]  /*c6d0*/  @!P0 SYNCS.PHASECHK.TRANS64 P0, [R8+URZ], R5 ;  /* 0x00000005080085a7 */ /* 0x000e64000800007f */
[----:B-1----:R-:W-:Y:S05]  /*c6e0*/  @!P0 BRA `(.L_x_309) ;  /* 0xfffffffc00f08947 */ /* 0x002fea000383ffff */
[----:B------:R-:W-:Y:S05]  /*c6f0*/  BRA `(.L_x_320) ;  /* 0xfffffffc00207947 */ /* 0x000fea000383ffff */
.L_x_310:
[----:B-1----:R1:W2:Y:S02]  /*c700*/  SYNCS.PHASECHK.TRANS64.TRYWAIT P0, [R11+URZ], R6 ;  /* 0x000000060b0075a7 */ /* 0x0022a4000800017f */
[----:B--2---:R-:W-:Y:S05]  /*c710*/  @!P0 NANOSLEEP.SYNCS 0x989680 ;  /* 0x009896800000895d */ /* 0x004fea0003900000 */
[----:B------:R-:W2:Y:S02]  /*c720*/  @!P0 SYNCS.PHASECHK.TRANS64 P0, [R11+URZ], R6 ;  /* 0x000000060b0085a7 */ /* 0x000ea4000800007f */
[----:B--2---:R-:W-:Y:S05]  /*c730*/  @!P0 BRA `(.L_x_310) ;  /* 0xfffffffc00f08947 */ /* 0x004fea000383ffff */
[----:B------:R-:W-:Y:S05]  /*c740*/  BRA `(.L_x_321) ;  /* 0xfffffffc00287947 */ /* 0x000fea000383ffff */
.L_x_322:
[----:B------:R-:W-:-:S00]  /*c750*/  BRA `(.L_x_322) ;  /* 0xfffffffc00fc7947 */ /* 0x000fc0000383ffff */
[----:B------:R-:W-:-:S00]  /*c760*/  NOP ;  /* 0x0000000000007918 */ /* 0x000fc00000000000 */
        /* <DEDUP_REMOVED lines=9> */
.L_x_323:


//--------------------- .nv.global.init           --------------------------
	.section	.nv.global.init,"aw",@progbits
.nv.global.init:
	.type		$str$22,@object
	.size		$str$22,($str$23 - $str$22)
$str$22:
        /*0000*/ 	.byte	0x6b, 0x5f, 0x74, 0x69, 0x6c, 0x65, 0x5f, 0x63, 0x6f, 0x75, 0x6e, 0x74, 0x20, 0x3e, 0x3d, 0x20
        /*0010*/ 	.byte	0x31, 0x00
	.type		$str$23,@object
	.size		$str$23,(__unnamed_1 - $str$23)
$str$23:
        /*0012*/ 	.byte	0x2f, 0x74, 0x6d, 0x70, 0x2f, 0x63, 0x75, 0x74, 0x6c, 0x61, 0x73, 0x73, 0x5f, 0x73, 0x77, 0x65
        /*0022*/ 	.byte	0x65, 0x70, 0x5f, 0x73, 0x72, 0x63, 0x2f, 0x69, 0x6e, 0x63, 0x6c, 0x75, 0x64, 0x65, 0x2f, 0x63
        /*0032*/ 	.byte	0x75, 0x74, 0x6c, 0x61, 0x73, 0x73, 0x2f, 0x67, 0x65, 0x6d, 0x6d, 0x2f, 0x63, 0x6f, 0x6c, 0x6c
        /*0042*/ 	.byte	0x65, 0x63, 0x74, 0x69, 0x76, 0x65, 0x2f, 0x73, 0x6d, 0x39, 0x30, 0x5f, 0x6d, 0x6d, 0x61, 0x5f
        /*0052*/ 	.byte	0x74, 0x6d, 0x61, 0x5f, 0x67, 0x6d, 0x6d, 0x61, 0x5f, 0x73, 0x73, 0x5f, 0x77, 0x61, 0x72, 0x70
        /*0062*/ 	.byte	0x73, 0x70, 0x65, 0x63, 0x69, 0x61, 0x6c, 0x69, 0x7a, 0x65, 0x64, 0x2e, 0x68, 0x70, 0x70, 0x00
	.type		__unnamed_1,@object
	.size		__unnamed_1,(.L_0 - __unnamed_1)
__unnamed_1:
        /*0072*/ 	.byte	0x76, 0x6f, 0x69, 0x64, 0x20, 0x63, 0x75, 0x74, 0x6c, 0x61, 0x73, 0x73, 0x3a, 0x3a, 0x67, 0x65
        /* <DEDUP_REMOVED lines=181> */
        /*0bd2*/ 	.byte	0x00
.L_0:


//--------------------- .nv.shared._ZN7cutlass13device_kernelINS_4gemm6kernel13GemmUniversalIN4cute5tupleIJiiiiEEENS1_10collective13CollectiveMmaINS1_34MainloopSm90TmaGmmaWarpSpecializedILi4ENS5_IJNS4_1CILi1EEENSA_ILi8EEESB_EEENS1_35KernelTmaWarpSpecializedCooperativeEEENS5_IJNSA_ILi256EEENSA_ILi128EEENSA_ILi64EEEEEENS_10bfloat16_tENS5_IJlSB_lEEESK_SL_NS4_8TiledMMAINS4_8MMA_AtomIJNS4_4SM904GMMA28MMA_64x128x16_F32BF16BF16_SSILNSP_5MajorE0ELSR_0ELNSP_7ScaleInE1ELSS_1EEEEEENS4_6LayoutINS5_IJNSA_ILi2EEESB_SB_EEENS5_IJSB_NSA_ILi0EEESY_EEEEENS5_IJNS4_10UnderscoreES11_S11_EEEEENS4_23SM90_TMA_LOAD_MULTICASTENS4_14ComposedLayoutINS4_7SwizzleILi3ELi4ELi3EEENS4_18smem_ptr_flag_bitsILi16EEENSV_INS5_IJSC_SI_EEENS5_IJSI_SB_EEEEEEEvNS4_8identityENS4_13SM90_TMA_LOADES1D_vS1E_EENS_8epilogue10collective6detail29Sm90TmaWarpSpecializedAdapterINS1I_15DefaultEpilogueISK_SL_SL_NS1H_6thread17LinearCombinationISK_Li1EffLNS1M_9ScaleType4KindE0ELNS_15FloatRoundStyleE2ESK_EENS1_15EpilogueDefaultEEEEEvvEEEEvNT_6ParamsE --------------------------
	.section	.nv.shared._ZN7cutlass13device_kernelINS_4gemm6kernel13GemmUniversalIN4cute5tupleIJiiiiEEENS1_10collective13CollectiveMmaINS1_34MainloopSm90TmaGmmaWarpSpecializedILi4ENS5_IJNS4_1CILi1EEENSA_ILi8EEESB_EEENS1_35KernelTmaWarpSpecializedCooperativeEEENS5_IJNSA_ILi256EEENSA_ILi128EEENSA_ILi64EEEEEENS_10bfloat16_tENS5_IJlSB_lEEESK_SL_NS4_8TiledMMAINS4_8MMA_AtomIJNS4_4SM904GMMA28MMA_64x128x16_F32BF16BF16_SSILNSP_5MajorE0ELSR_0ELNSP_7ScaleInE1ELSS_1EEEEEENS4_6LayoutINS5_IJNSA_ILi2EEESB_SB_EEENS5_IJSB_NSA_ILi0EEESY_EEEEENS5_IJNS4_10UnderscoreES11_S11_EEEEENS4_23SM90_TMA_LOAD_MULTICASTENS4_14ComposedLayoutINS4_7SwizzleILi3ELi4ELi3EEENS4_18smem_ptr_flag_bitsILi16EEENSV_INS5_IJSC_SI_EEENS5_IJSI_SB_EEEEEEEvNS4_8identityENS4_13SM90_TMA_LOADES1D_vS1E_EENS_8epilogue10collective6detail29Sm90TmaWarpSpecializedAdapterINS1I_15DefaultEpilogueISK_SL_SL_NS1H_6thread17LinearCombinationISK_Li1EffLNS1M_9ScaleType4KindE0ELNS_15FloatRoundStyleE2ESK_EENS1_15EpilogueDefaultEEEEEvvEEEEvNT_6ParamsE,"aw",@nobits
	.sectionflags	@""
	.align	16
	.zero		1024


//--------------------- .nv.shared.reserved.0     --------------------------
	.section	.nv.shared.reserved.0,"aw",@nobits
	.weak		__nv_reservedSMEM_offset_0_alias
	.size		__nv_reservedSMEM_offset_0_alias, 0, 0
	.other		__nv_reservedSMEM_offset_0_alias,@"STO_CUDA_RESERVED_SHARED STV_DEFAULT"
__nv_reservedSMEM_offset_0_alias:
	.zero		0


//--------------------- .nv.global                --------------------------
	.section	.nv.global,"aw",@nobits
.nv.global:
	.type		_ZN40_INTERNAL_fb209f44_4_k_cu_8c68bda3_269214cute1_E,@object
	.size		_ZN40_INTERNAL_fb209f44_4_k_cu_8c68bda3_269214cute1_E,(_ZN40_INTERNAL_fb209f44_4_k_cu_8c68bda3_269214cuda3std3__45__cpo6cbeginE - _ZN40_INTERNAL_fb209f44_4_k_cu_8c68bda3_269214cute1_E)
_ZN40_INTERNAL_fb209f44_4_k_cu_8c68bda3_269214cute1_E:
	.zero		1
	.type		_ZN40_INTERNAL_fb209f44_4_k_cu_8c68bda3_269214cuda3std3__45__cpo6cbeginE,@object
	.size		_ZN40_INTERNAL_fb209f44_4_k_cu_8c68bda3_269214cuda3std3__45__cpo6cbeginE,(_ZN40_INTERNAL_fb209f44_4_k_cu_8c68bda3_269214cuda3std3__48in_placeE - _ZN40_INTERNAL_fb209f44_4_k_cu_8c68bda3_269214cuda3std3__45__cpo6cbeginE)
_ZN40_INTERNAL_fb209f44_4_k_cu_8c68bda3_269214cuda3std3__45__cpo6cbeginE:
	.zero		1
	.type		_ZN40_INTERNAL_fb209f44_4_k_cu_8c68bda3_269214cuda3std3__48in_placeE,@object
	.size		_ZN40_INTERNAL_fb209f44_4_k_cu_8c68bda3_269214cuda3std3__48in_placeE,(_ZN40_INTERNAL_fb209f44_4_k_cu_8c68bda3_269214cuda3std6ranges3__45__cpo9iter_moveE - _ZN40_INTERNAL_fb209f44_4_k_cu_8c68bda3_269214cuda3std3__48in_placeE)
_ZN40_INTERNAL_fb209f44_4_k_cu_8c68bda3_269214cuda3std3__48in_placeE:
	.zero		1
	.type		_ZN40_INTERNAL_fb209f44_4_k_cu_8c68bda3_269214cuda3std6ranges3__45__cpo9iter_moveE,@object
	.size		_ZN40_INTERNAL_fb209f44_4_k_cu_8c68bda3_269214cuda3std6ranges3__45__cpo9iter_moveE,(_ZN40_INTERNAL_fb209f44_4_k_cu_8c68bda3_269214cuda3std3__45__cpo5beginE - _ZN40_INTERNAL_fb209f44_4_k_cu_8c68bda3_269214cuda3std6ranges3__45__cpo9iter_moveE)
_ZN40_INTERNAL_fb209f44_4_k_cu_8c68bda3_269214cuda3std6ranges3__45__cpo9iter_moveE:
	.zero		1
	.type		_ZN40_INTERNAL_fb209f44_4_k_cu_8c68bda3_269214cuda3std3__45__cpo5beginE,@object
	.size		_ZN40_INTERNAL_fb209f44_4_k_cu_8c68bda3_269214cuda3std3__45__cpo5beginE,(_ZN40_INTERNAL_fb209f44_4_k_cu_8c68bda3_269214cuda3std3__442_GLOBAL__N__fb209f44_4_k_cu_8c68bda3_269216ignoreE - _ZN40_INTERNAL_fb209f44_4_k_cu_8c68bda3_269214cuda3std3__45__cpo5beginE)
_ZN40_INTERNAL_fb209f44_4_k_cu_8c68bda3_269214cuda3std3__45__cpo5beginE:
	.zero		1
	.type		_ZN40_INTERNAL_fb209f44_4_k_cu_8c68bda3_269214cuda3std3__442_GLOBAL__N__fb209f44_4_k_cu_8c68bda3_269216ignoreE,@object
	.size		_ZN40_INTERNAL_fb209f44_4_k_cu_8c68bda3_269214cuda3std3__442_GLOBAL__N__fb209f44_4_k_cu_8c68bda3_269216ignoreE,(_ZN40_INTERNAL_fb209f44_4_k_cu_8c68bda3_269214cute7productE - _ZN40_INTERNAL_fb209f44_4_k_cu_8c68bda3_269214cuda3std3__442_GLOBAL__N__fb209f44_4_k_cu_8c68bda3_269216ignoreE)
_ZN40_INTERNAL_fb209f44_4_k_cu_8c68bda3_269214cuda3std3__442_GLOBAL__N__fb209f44_4_k_cu_8c68bda3_269216ignoreE:
	.zero		1
	.type		_ZN40_INTERNAL_fb209f44_4_k_cu_8c68bda3_269214cute7productE,@object
	.size		_ZN40_INTERNAL_fb209f44_4_k_cu_8c68bda3_269214cute7productE,(_ZN40_INTERNAL_fb209f44_4_k_cu_8c68bda3_269214cuda3std3__45__cpo3endE - _ZN40_INTERNAL_fb209f44_4_k_cu_8c68bda3_269214cute7productE)
_ZN40_INTERNAL_fb209f44_4_k_cu_8c68bda3_269214cute7productE:
	.zero		1
	.type		_ZN40_INTERNAL_fb209f44_4_k_cu_8c68bda3_269214cuda3std3__45__cpo3endE,@object
	.size		_ZN40_INTERNAL_fb209f44_4_k_cu_8c68bda3_269214cuda3std3__45__cpo3endE,(_ZN40_INTERNAL_fb209f44_4_k_cu_8c68bda3_269214cuda3std3__419piecewise_constructE - _ZN40_INTERNAL_fb209f44_4_k_cu_8c68bda3_269214cuda3std3__45__cpo3endE)
_ZN40_INTERNAL_fb209f44_4_k_cu_8c68bda3_269214cuda3std3__45__cpo3endE:
	.zero		1
	.type		_ZN40_INTERNAL_fb209f44_4_k_cu_8c68bda3_269214cuda3std3__419piecewise_constructE,@object
	.size		_ZN40_INTERNAL_fb209f44_4_k_cu_8c68bda3_269214cuda3std3__419piecewise_constructE,(_ZN40_INTERNAL_fb209f44_4_k_cu_8c68bda3_269214cuda3std3__45__cpo4cendE - _ZN40_INTERNAL_fb209f44_4_k_cu_8c68bda3_269214cuda3std3__419piecewise_constructE)
_ZN40_INTERNAL_fb209f44_4_k_cu_8c68bda3_269214cuda3std3__419piecewise_constructE:
	.zero		1
	.type		_ZN40_INTERNAL_fb209f44_4_k_cu_8c68bda3_269214cuda3std3__45__cpo4cendE,@object
	.size		_ZN40_INTERNAL_fb209f44_4_k_cu_8c68bda3_269214cuda3std3__45__cpo4cendE,(_ZN40_INTERNAL_fb209f44_4_k_cu_8c68bda3_269214cuda3std6ranges3__45__cpo4swapE - _ZN40_INTERNAL_fb209f44_4_k_cu_8c68bda3_269214cuda3std3__45__cpo4cendE)
_ZN40_INTERNAL_fb209f44_4_k_cu_8c68bda3_269214cuda3std3__45__cpo4cendE:
	.zero		1
	.type		_ZN40_INTERNAL_fb209f44_4_k_cu_8c68bda3_269214cuda3std6ranges3__45__cpo4swapE,@object
	.size		_ZN40_INTERNAL_fb209f44_4_k_cu_8c68bda3_269214cuda3std6ranges3__45__cpo4swapE,(.L_8 - _ZN40_INTERNAL_fb209f44_4_k_cu_8c68bda3_269214cuda3std6ranges3__45__cpo4swapE)
_ZN40_INTERNAL_fb209f44_4_k_cu_8c68bda3_269214cuda3std6ranges3__45__cpo4swapE:
	.zero		1
.L_8:


//--------------------- .nv.constant0._ZN7cutlass13device_kernelINS_4gemm6kernel13GemmUniversalIN4cute5tupleIJiiiiEEENS1_10collective13CollectiveMmaINS1_34MainloopSm90TmaGmmaWarpSpecializedILi4ENS5_IJNS4_1CILi1EEENSA_ILi8EEESB_EEENS1_35KernelTmaWarpSpecializedCooperativeEEENS5_IJNSA_ILi256EEENSA_ILi128EEENSA_ILi64EEEEEENS_10bfloat16_tENS5_IJlSB_lEEESK_SL_NS4_8TiledMMAINS4_8MMA_AtomIJNS4_4SM904GMMA28MMA_64x128x16_F32BF16BF16_SSILNSP_5MajorE0ELSR_0ELNSP_7ScaleInE1ELSS_1EEEEEENS4_6LayoutINS5_IJNSA_ILi2EEESB_SB_EEENS5_IJSB_NSA_ILi0EEESY_EEEEENS5_IJNS4_10UnderscoreES11_S11_EEEEENS4_23SM90_TMA_LOAD_MULTICASTENS4_14ComposedLayoutINS4_7SwizzleILi3ELi4ELi3EEENS4_18smem_ptr_flag_bitsILi16EEENSV_INS5_IJSC_SI_EEENS5_IJSI_SB_EEEEEEEvNS4_8identityENS4_13SM90_TMA_LOADES1D_vS1E_EENS_8epilogue10collective6detail29Sm90TmaWarpSpecializedAdapterINS1I_15DefaultEpilogueISK_SL_SL_NS1H_6thread17LinearCombinationISK_Li1EffLNS1M_9ScaleType4KindE0ELNS_15FloatRoundStyleE2ESK_EENS1_15EpilogueDefaultEEEEEvvEEEEvNT_6ParamsE --------------------------
	.section	.nv.constant0._ZN7cutlass13device_kernelINS_4gemm6kernel13GemmUniversalIN4cute5tupleIJiiiiEEENS1_10collective13CollectiveMmaINS1_34MainloopSm90TmaGmmaWarpSpecializedILi4ENS5_IJNS4_1CILi1EEENSA_ILi8EEESB_EEENS1_35KernelTmaWarpSpecializedCooperativeEEENS5_IJNSA_ILi256EEENSA_ILi128EEENSA_ILi64EEEEEENS_10bfloat16_tENS5_IJlSB_lEEESK_SL_NS4_8TiledMMAINS4_8MMA_AtomIJNS4_4SM904GMMA28MMA_64x128x16_F32BF16BF16_SSILNSP_5MajorE0ELSR_0ELNSP_7ScaleInE1ELSS_1EEEEEENS4_6LayoutINS5_IJNSA_ILi2EEESB_SB_EEENS5_IJSB_NSA_ILi0EEESY_EEEEENS5_IJNS4_10UnderscoreES11_S11_EEEEENS4_23SM90_TMA_LOAD_MULTICASTENS4_14ComposedLayoutINS4_7SwizzleILi3ELi4ELi3EEENS4_18smem_ptr_flag_bitsILi16EEENSV_INS5_IJSC_SI_EEENS5_IJSI_SB_EEEEEEEvNS4_8identityENS4_13SM90_TMA_LOADES1D_vS1E_EENS_8epilogue10collective6detail29Sm90TmaWarpSpecializedAdapterINS1I_15DefaultEpilogueISK_SL_SL_NS1H_6thread17LinearCombinationISK_Li1EffLNS1M_9ScaleType4KindE0ELNS_15FloatRoundStyleE2ESK_EENS1_15EpilogueDefaultEEEEEvvEEEEvNT_6ParamsE,"a",@progbits
	.sectionflags	@""
	.align	4
.nv.constant0._ZN7cutlass13device_kernelINS_4gemm6kernel13GemmUniversalIN4cute5tupleIJiiiiEEENS1_10collective13CollectiveMmaINS1_34MainloopSm90TmaGmmaWarpSpecializedILi4ENS5_IJNS4_1CILi1EEENSA_ILi8EEESB_EEENS1_35KernelTmaWarpSpecializedCooperativeEEENS5_IJNSA_ILi256EEENSA_ILi128EEENSA_ILi64EEEEEENS_10bfloat16_tENS5_IJlSB_lEEESK_SL_NS4_8TiledMMAINS4_8MMA_AtomIJNS4_4SM904GMMA28MMA_64x128x16_F32BF16BF16_SSILNSP_5MajorE0ELSR_0ELNSP_7ScaleInE1ELSS_1EEEEEENS4_6LayoutINS5_IJNSA_ILi2EEESB_SB_EEENS5_IJSB_NSA_ILi0EEESY_EEEEENS5_IJNS4_10UnderscoreES11_S11_EEEEENS4_23SM90_TMA_LOAD_MULTICASTENS4_14ComposedLayoutINS4_7SwizzleILi3ELi4ELi3EEENS4_18smem_ptr_flag_bitsILi16EEENSV_INS5_IJSC_SI_EEENS5_IJSI_SB_EEEEEEEvNS4_8identityENS4_13SM90_TMA_LOADES1D_vS1E_EENS_8epilogue10collective6detail29Sm90TmaWarpSpecializedAdapterINS1I_15DefaultEpilogueISK_SL_SL_NS1H_6thread17LinearCombinationISK_Li1EffLNS1M_9ScaleType4KindE0ELNS_15FloatRoundStyleE2ESK_EENS1_15EpilogueDefaultEEEEEvvEEEEvNT_6ParamsE:
	.zero		1664


//--------------------- SYMBOLS --------------------------

	.type		.nv.reservedSmem.offset0,@object
	.size		.nv.reservedSmem.offset0,0x4
	.type		__assertfail,@function
